// auto-generated by cutlass_sweep.gemm — config: {"arch": "sm_90", "cluster_m": 2, "cluster_n": 1, "dtype": "fp16", "stages": 4, "tile_k": 32, "tile_m": 64, "tile_n": 256}
#include "cutlass/cutlass.h"
#include "cutlass/gemm/collective/collective_builder.hpp"
#include "cutlass/gemm/device/gemm_universal_adapter.h"
#include "cutlass/gemm/kernel/gemm_universal.hpp"
#include "cutlass/epilogue/collective/collective_builder.hpp"

using ElemA = cutlass::half_t;
using ElemB = cutlass::half_t;
using ElemCD = cutlass::half_t;
using Acc  = float;
using TileShape    = cute::Shape<cute::_64, cute::_256, cute::_32>;
using ClusterShape = cute::Shape<cute::_2, cute::_1, cute::_1>;

using CollectiveEpilogue = typename cutlass::epilogue::collective::CollectiveBuilder<
    cutlass::arch::Sm90, cutlass::arch::OpClassTensorOp,
    TileShape, ClusterShape,
    cutlass::epilogue::collective::EpilogueTileAuto,
    Acc, Acc,
    ElemCD, cutlass::layout::RowMajor, 128 / cutlass::sizeof_bits<ElemCD>::value,
    ElemCD, cutlass::layout::RowMajor, 128 / cutlass::sizeof_bits<ElemCD>::value,
    cutlass::epilogue::collective::EpilogueScheduleAuto
  >::CollectiveOp;

using CollectiveMainloop = typename cutlass::gemm::collective::CollectiveBuilder<
    cutlass::arch::Sm90, cutlass::arch::OpClassTensorOp,
    ElemA, cutlass::layout::RowMajor, 128 / cutlass::sizeof_bits<ElemA>::value,
    ElemB, cutlass::layout::ColumnMajor, 128 / cutlass::sizeof_bits<ElemB>::value,
    Acc,
    TileShape, ClusterShape,
    cutlass::gemm::collective::StageCount<4>,
    cutlass::gemm::collective::KernelScheduleAuto
  >::CollectiveOp;

using GemmKernel = cutlass::gemm::kernel::GemmUniversal<
    cute::Shape<int,int,int,int>,
    CollectiveMainloop,
    CollectiveEpilogue
>;
using Gemm = cutlass::gemm::device::GemmUniversalAdapter<GemmKernel>;

// Force the device kernel symbol into the cubin without needing a host main.
auto* _anchor = &cutlass::device_kernel<GemmKernel>;


// ===== COMPILED SASS (sm_90a) =====

	.target	sm_90a

	.elftype	@"ET_EXEC"


//--------------------- .note.nv.tkinfo           --------------------------
	.section	.note.nv.tkinfo,"",@"SHT_NOTE"
	.sectionflags	@"SHF_NOTE_NV_TKINFO"
	.tkinfo
        /*0018*/ 	.word	0x00000002
        /*0030*/ 	.string	""
        /*0030*/ 	.string	"ptxas"
        /*0030*/ 	.string	"Cuda compilation tools, release 13.0, V13.0.88"
        /*0030*/ 	.string	"Build cuda_13.0.r13.0/compiler.36424714_0"
        /*0030*/ 	.string	"-arch sm_90a -m 64 "



//--------------------- .note.nv.cuinfo           --------------------------
	.section	.note.nv.cuinfo,"",@"SHT_NOTE"
	.sectionflags	@"SHF_NOTE_NV_CUINFO"
        /*0018*/ 	.short	0x0002
        /*001a*/ 	.short	0x005a
        /*001c*/ 	.short	0x0082
	.zero		2


//--------------------- .nv.info                  --------------------------
	.section	.nv.info,"",@"SHT_CUDA_INFO"
	.align	4


	//----- nvinfo : EIATTR_REGCOUNT
	.align		4
        /*0000*/ 	.byte	0x04, 0x2f
        /*0002*/ 	.short	(.L_15 - .L_14)
	.align		4
.L_14:
        /*0004*/ 	.word	index@(_ZN7cutlass13device_kernelINS_4gemm6kernel13GemmUniversalIN4cute5tupleIJiiiiEEENS1_10collective13CollectiveMmaINS1_34MainloopSm90TmaGmmaWarpSpecializedILi4ENS5_IJNS4_1CILi2EEENSA_ILi1EEESC_EEENS1_32KernelTmaWarpSpecializedPingpongEEENS5_IJNSA_ILi64EEENSA_ILi256EEENSA_ILi32EEEEEENS_6half_tENS5_IJlSC_lEEESK_SL_NS4_8TiledMMAINS4_8MMA_AtomIJNS4_4SM904GMMA26MMA_64x256x16_F32F16F16_SSILNSP_5MajorE0ELSR_0ELNSP_7ScaleInE1ELSS_1EEEEEENS4_6LayoutINS5_IJSC_SC_SC_EEENS5_IJNSA_ILi0EEESX_SX_EEEEENS5_IJNS4_10UnderscoreES10_S10_EEEEENS4_13SM90_TMA_LOADENS4_14ComposedLayoutINS4_7SwizzleILi2ELi4ELi3EEENS4_18smem_ptr_flag_bitsILi16EEENSV_INS5_IJNSA_ILi8EEESI_EEENS5_IJSI_SC_EEEEEEEvNS4_8identityENS4_23SM90_TMA_LOAD_MULTICASTES1D_vS1E_EENS_8epilogue10collective6detail29Sm90TmaWarpSpecializedAdapterINS1I_15DefaultEpilogueISK_SL_SL_NS1H_6thread17LinearCombinationISK_Li1EffLNS1M_9ScaleType4KindE0ELNS_15FloatRoundStyleE2ESK_EENS1_15EpilogueDefaultEEEEEvvEEEEvNT_6ParamsE)
        /*0008*/ 	.word	0x000000a8


	//----- nvinfo : EIATTR_FRAME_SIZE
	.align		4
.L_15:
        /*000c*/ 	.byte	0x04, 0x11
        /*000e*/ 	.short	(.L_17 - .L_16)
	.align		4
.L_16:
        /*0010*/ 	.word	index@(_ZN7cutlass13device_kernelINS_4gemm6kernel13GemmUniversalIN4cute5tupleIJiiiiEEENS1_10collective13CollectiveMmaINS1_34MainloopSm90TmaGmmaWarpSpecializedILi4ENS5_IJNS4_1CILi2EEENSA_ILi1EEESC_EEENS1_32KernelTmaWarpSpecializedPingpongEEENS5_IJNSA_ILi64EEENSA_ILi256EEENSA_ILi32EEEEEENS_6half_tENS5_IJlSC_lEEESK_SL_NS4_8TiledMMAINS4_8MMA_AtomIJNS4_4SM904GMMA26MMA_64x256x16_F32F16F16_SSILNSP_5MajorE0ELSR_0ELNSP_7ScaleInE1ELSS_1EEEEEENS4_6LayoutINS5_IJSC_SC_SC_EEENS5_IJNSA_ILi0EEESX_SX_EEEEENS5_IJNS4_10UnderscoreES10_S10_EEEEENS4_13SM90_TMA_LOADENS4_14ComposedLayoutINS4_7SwizzleILi2ELi4ELi3EEENS4_18smem_ptr_flag_bitsILi16EEENSV_INS5_IJNSA_ILi8EEESI_EEENS5_IJSI_SC_EEEEEEEvNS4_8identityENS4_23SM90_TMA_LOAD_MULTICASTES1D_vS1E_EENS_8epilogue10collective6detail29Sm90TmaWarpSpecializedAdapterINS1I_15DefaultEpilogueISK_SL_SL_NS1H_6thread17LinearCombinationISK_Li1EffLNS1M_9ScaleType4KindE0ELNS_15FloatRoundStyleE2ESK_EENS1_15EpilogueDefaultEEEEEvvEEEEvNT_6ParamsE)
        /*0014*/ 	.word	0x00000000


	//----- nvinfo : EIATTR_MIN_STACK_SIZE
	.align		4
.L_17:
        /*0018*/ 	.byte	0x04, 0x12
        /*001a*/ 	.short	(.L_19 - .L_18)
	.align		4
.L_18:
        /*001c*/ 	.word	index@(_ZN7cutlass13device_kernelINS_4gemm6kernel13GemmUniversalIN4cute5tupleIJiiiiEEENS1_10collective13CollectiveMmaINS1_34MainloopSm90TmaGmmaWarpSpecializedILi4ENS5_IJNS4_1CILi2EEENSA_ILi1EEESC_EEENS1_32KernelTmaWarpSpecializedPingpongEEENS5_IJNSA_ILi64EEENSA_ILi256EEENSA_ILi32EEEEEENS_6half_tENS5_IJlSC_lEEESK_SL_NS4_8TiledMMAINS4_8MMA_AtomIJNS4_4SM904GMMA26MMA_64x256x16_F32F16F16_SSILNSP_5MajorE0ELSR_0ELNSP_7ScaleInE1ELSS_1EEEEEENS4_6LayoutINS5_IJSC_SC_SC_EEENS5_IJNSA_ILi0EEESX_SX_EEEEENS5_IJNS4_10UnderscoreES10_S10_EEEEENS4_13SM90_TMA_LOADENS4_14ComposedLayoutINS4_7SwizzleILi2ELi4ELi3EEENS4_18smem_ptr_flag_bitsILi16EEENSV_INS5_IJNSA_ILi8EEESI_EEENS5_IJSI_SC_EEEEEEEvNS4_8identityENS4_23SM90_TMA_LOAD_MULTICASTES1D_vS1E_EENS_8epilogue10collective6detail29Sm90TmaWarpSpecializedAdapterINS1I_15DefaultEpilogueISK_SL_SL_NS1H_6thread17LinearCombinationISK_Li1EffLNS1M_9ScaleType4KindE0ELNS_15FloatRoundStyleE2ESK_EENS1_15EpilogueDefaultEEEEEvvEEEEvNT_6ParamsE)
        /*0020*/ 	.word	0x00000000
.L_19:


//--------------------- .nv.compat                --------------------------
	.section	.nv.compat,"",@"SHT_CUDA_COMPAT_INFO"
	.align	4
        /*0000*/ 	.byte	0x02, 0x09, 0x01, 0x00, 0x02, 0x02, 0x04, 0x00, 0x02, 0x05, 0x05, 0x00, 0x03, 0x07, 0x01, 0x01
        /*0010*/ 	.byte	0x02, 0x03, 0x01, 0x00, 0x02, 0x06, 0x01, 0x00, 0x04, 0x0b, 0x08, 0x00, 0x00, 0x00, 0x00, 0x00
        /*0020*/ 	.byte	0x00, 0x00, 0x00, 0x00


//--------------------- .nv.info._ZN7cutlass13device_kernelINS_4gemm6kernel13GemmUniversalIN4cute5tupleIJiiiiEEENS1_10collective13CollectiveMmaINS1_34MainloopSm90TmaGmmaWarpSpecializedILi4ENS5_IJNS4_1CILi2EEENSA_ILi1EEESC_EEENS1_32KernelTmaWarpSpecializedPingpongEEENS5_IJNSA_ILi64EEENSA_ILi256EEENSA_ILi32EEEEEENS_6half_tENS5_IJlSC_lEEESK_SL_NS4_8TiledMMAINS4_8MMA_AtomIJNS4_4SM904GMMA26MMA_64x256x16_F32F16F16_SSILNSP_5MajorE0ELSR_0ELNSP_7ScaleInE1ELSS_1EEEEEENS4_6LayoutINS5_IJSC_SC_SC_EEENS5_IJNSA_ILi0EEESX_SX_EEEEENS5_IJNS4_10UnderscoreES10_S10_EEEEENS4_13SM90_TMA_LOADENS4_14ComposedLayoutINS4_7SwizzleILi2ELi4ELi3EEENS4_18smem_ptr_flag_bitsILi16EEENSV_INS5_IJNSA_ILi8EEESI_EEENS5_IJSI_SC_EEEEEEEvNS4_8identityENS4_23SM90_TMA_LOAD_MULTICASTES1D_vS1E_EENS_8epilogue10collective6detail29Sm90TmaWarpSpecializedAdapterINS1I_15DefaultEpilogueISK_SL_SL_NS1H_6thread17LinearCombinationISK_Li1EffLNS1M_9ScaleType4KindE0ELNS_15FloatRoundStyleE2ESK_EENS1_15EpilogueDefaultEEEEEvvEEEEvNT_6ParamsE --------------------------
	.section	.nv.info._ZN7cutlass13device_kernelINS_4gemm6kernel13GemmUniversalIN4cute5tupleIJiiiiEEENS1_10collective13CollectiveMmaINS1_34MainloopSm90TmaGmmaWarpSpecializedILi4ENS5_IJNS4_1CILi2EEENSA_ILi1EEESC_EEENS1_32KernelTmaWarpSpecializedPingpongEEENS5_IJNSA_ILi64EEENSA_ILi256EEENSA_ILi32EEEEEENS_6half_tENS5_IJlSC_lEEESK_SL_NS4_8TiledMMAINS4_8MMA_AtomIJNS4_4SM904GMMA26MMA_64x256x16_F32F16F16_SSILNSP_5MajorE0ELSR_0ELNSP_7ScaleInE1ELSS_1EEEEEENS4_6LayoutINS5_IJSC_SC_SC_EEENS5_IJNSA_ILi0EEESX_SX_EEEEENS5_IJNS4_10UnderscoreES10_S10_EEEEENS4_13SM90_TMA_LOADENS4_14ComposedLayoutINS4_7SwizzleILi2ELi4ELi3EEENS4_18smem_ptr_flag_bitsILi16EEENSV_INS5_IJNSA_ILi8EEESI_EEENS5_IJSI_SC_EEEEEEEvNS4_8identityENS4_23SM90_TMA_LOAD_MULTICASTES1D_vS1E_EENS_8epilogue10collective6detail29Sm90TmaWarpSpecializedAdapterINS1I_15DefaultEpilogueISK_SL_SL_NS1H_6thread17LinearCombinationISK_Li1EffLNS1M_9ScaleType4KindE0ELNS_15FloatRoundStyleE2ESK_EENS1_15EpilogueDefaultEEEEEvvEEEEvNT_6ParamsE,"",@"SHT_CUDA_INFO"
	.sectionflags	@""
	.align	4


	//----- nvinfo : EIATTR_CUDA_API_VERSION
	.align		4
        /*0000*/ 	.byte	0x04, 0x37
        /*0002*/ 	.short	(.L_21 - .L_20)
.L_20:
        /*0004*/ 	.word	0x00000082


	//----- nvinfo : EIATTR_KPARAM_INFO
	.align		4
.L_21:
        /*0008*/ 	.byte	0x04, 0x17
        /*000a*/ 	.short	(.L_23 - .L_22)
.L_22:
        /*000c*/ 	.word	0x00000000
        /*0010*/ 	.short	0x0000
        /*0012*/ 	.short	0x0070
        /*0014*/ 	.byte	0x00, 0xf0, 0x01, 0x10


	//----- nvinfo : EIATTR_SPARSE_MMA_MASK
	.align		4
.L_23:
        /*0018*/ 	.byte	0x03, 0x50
        /*001a*/ 	.short	0x0000


	//----- nvinfo : EIATTR_MAXREG_COUNT
	.align		4
        /*001c*/ 	.byte	0x03, 0x1b
        /*001e*/ 	.short	0x00a8


	//----- nvinfo : EIATTR_NUM_BARRIERS
	.align		4
        /*0020*/ 	.byte	0x02, 0x4c
        /*0022*/ 	.byte	0x01
	.zero		1


	//----- nvinfo : EIATTR_EXTERNS
	.align		4
        /*0024*/ 	.byte	0x04, 0x0f
        /*0026*/ 	.short	(.L_25 - .L_24)


	//   ....[0]....
	.align		4
.L_24:
        /*0028*/ 	.word	index@(__assertfail)


	//----- nvinfo : EIATTR_MERCURY_ISA_VERSION
	.align		4
.L_25:
        /*002c*/ 	.byte	0x03, 0x5f
        /*002e*/ 	.short	0x0101


	//----- nvinfo : EIATTR_INT_WARP_WIDE_INSTR_OFFSETS
	.align		4
        /*0030*/ 	.byte	0x04, 0x31
        /*0032*/ 	.short	(.L_27 - .L_26)


	//   ....[0]....
.L_26:
        /*0034*/ 	.word	0x000005d0


	//   ....[1]....
        /*0038*/ 	.word	0x00000610


	//   ....[2]....
        /*003c*/ 	.word	0x000006a0


	//   ....[3]....
        /*0040*/ 	.word	0x000006b0


	//   ....[4]....
        /*0044*/ 	.word	0x000006d0


	//   ....[5]....
        /*0048*/ 	.word	0x000006f0


	//   ....[6]....
        /*004c*/ 	.word	0x000007e0


	//   ....[7]....
        /*0050*/ 	.word	0x00000800


	//   ....[8]....
        /*0054*/ 	.word	0x00001f70


	//----- nvinfo : EIATTR_COOP_GROUP_MASK_REGIDS
	.align		4
.L_27:
        /*0058*/ 	.byte	0x04, 0x29
        /*005a*/ 	.short	(.L_29 - .L_28)


	//   ....[0]....
.L_28:
        /*005c*/ 	.word	0xffffffff


	//   ....[1]....
        /*0060*/ 	.word	0xffffffff


	//   ....[2]....
        /*0064*/ 	.word	0xffffffff


	//   ....[3]....
        /*0068*/ 	.word	0xffffffff


	//   ....[4]....
        /*006c*/ 	.word	0xffffffff


	//   ....[5]....
        /*0070*/ 	.word	0xffffffff


	//   ....[6]....
        /*0074*/ 	.word	0xffffffff


	//----- nvinfo : EIATTR_COOP_GROUP_INSTR_OFFSETS
	.align		4
.L_29:
        /*0078*/ 	.byte	0x04, 0x28
        /*007a*/ 	.short	(.L_31 - .L_30)


	//   ....[0]....
.L_30:
        /*007c*/ 	.word	0x00000060


	//   ....[1]....
        /*0080*/ 	.word	0x00000080


	//   ....[2]....
        /*0084*/ 	.word	0x00000180


	//   ....[3]....
        /*0088*/ 	.word	0x000003b0


	//   ....[4]....
        /*008c*/ 	.word	0x00000400


	//   ....[5]....
        /*0090*/ 	.word	0x000005a0


	//   ....[6]....
        /*0094*/ 	.word	0x00000980


	//----- nvinfo : EIATTR_REG_RECONFIG
	.align		4
.L_31:
        /*0098*/ 	.byte	0x01, 0x54
	.zero		2


	//----- nvinfo : EIATTR_SYSCALL_OFFSETS
	.align		4
        /*009c*/ 	.byte	0x04, 0x46
        /*009e*/ 	.short	(.L_33 - .L_32)


	//   ....[0]....
.L_32:
        /*00a0*/ 	.word	0x000018e0


	//----- nvinfo : EIATTR_MBARRIER_INSTR_OFFSETS
	.align		4
.L_33:
        /*00a4*/ 	.byte	0x04, 0x39
        /*00a6*/ 	.short	(.L_35 - .L_34)


	//   ....[0]....
.L_34:
        /*00a8*/ 	.word	0x00000300
        /*00ac*/ 	.word	0x000000ff
        /*00b0*/ 	.word	0x00000000
        /*00b4*/ 	.short	0x0100
        /*00b6*/ 	.byte	0x07
	.zero		1


	//   ....[1]....
        /*00b8*/ 	.word	0x00000310
        /*00bc*/ 	.word	0x000000ff
        /*00c0*/ 	.word	0x00000020
        /*00c4*/ 	.short	0x0100
        /*00c6*/ 	.byte	0x07
	.zero		1


	//   ....[2]....
        /*00c8*/ 	.word	0x00000320
        /*00cc*/ 	.word	0x000000ff
        /*00d0*/ 	.word	0x00000008
        /*00d4*/ 	.short	0x0100
        /*00d6*/ 	.byte	0x07
	.zero		1


	//   ....[3]....
        /*00d8*/ 	.word	0x00000330
        /*00dc*/ 	.word	0x000000ff
        /*00e0*/ 	.word	0x00000028
        /*00e4*/ 	.short	0x0100
        /*00e6*/ 	.byte	0x07
	.zero		1


	//   ....[4]....
        /*00e8*/ 	.word	0x00000340
        /*00ec*/ 	.word	0x000000ff
        /*00f0*/ 	.word	0x00000010
        /*00f4*/ 	.short	0x0100
        /*00f6*/ 	.byte	0x07
	.zero		1


	//   ....[5]....
        /*00f8*/ 	.word	0x00000350
        /*00fc*/ 	.word	0x000000ff
        /*0100*/ 	.word	0x00000030
        /*0104*/ 	.short	0x0100
        /*0106*/ 	.byte	0x07
	.zero		1


	//   ....[6]....
        /*0108*/ 	.word	0x00000360
        /*010c*/ 	.word	0x000000ff
        /*0110*/ 	.word	0x00000018
        /*0114*/ 	.short	0x0100
        /*0116*/ 	.byte	0x07
	.zero		1


	//   ....[7]....
        /*0118*/ 	.word	0x00000370
        /*011c*/ 	.word	0x000000ff
        /*0120*/ 	.word	0x00000038
        /*0124*/ 	.short	0x0100
        /*0126*/ 	.byte	0x07
	.zero		1


	//   ....[8]....
        /*0128*/ 	.word	0x00000840
        /*012c*/ 	.word	0x000000ff
        /*0130*/ 	.word	0x00000070
        /*0134*/ 	.short	0x0100
        /*0136*/ 	.byte	0x0c
	.zero		1


	//   ....[9]....
        /*0138*/ 	.word	0x000008a0
        /*013c*/ 	.word	0x000000ff
        /*0140*/ 	.word	0x00000078
        /*0144*/ 	.short	0x0100
        /*0146*/ 	.byte	0x0c
	.zero		1


	//   ....[10]....
        /*0148*/ 	.word	0x000008d0
        /*014c*/ 	.word	0x000000ff
        /*0150*/ 	.word	0x00000050
        /*0154*/ 	.short	0x0100
        /*0156*/ 	.byte	0x0d
	.zero		1


	//   ....[11]....
        /*0158*/ 	.word	0x00000910
        /*015c*/ 	.word	0x000000ff
        /*0160*/ 	.word	0x00000058
        /*0164*/ 	.short	0x0100
        /*0166*/ 	.byte	0x0d
	.zero		1


	//   ....[12]....
        /*0168*/ 	.word	0x00000920
        /*016c*/ 	.word	0x000000ff
        /*0170*/ 	.word	0x00000060
        /*0174*/ 	.short	0x0100
        /*0176*/ 	.byte	0x0d
	.zero		1


	//   ....[13]....
        /*0178*/ 	.word	0x00000930
        /*017c*/ 	.word	0x000000ff
        /*0180*/ 	.word	0x00000068
        /*0184*/ 	.short	0x0100
        /*0186*/ 	.byte	0x0d
	.zero		1


	//   ....[14]....
        /*0188*/ 	.word	0x000017c0
        /*018c*/ 	.word	0x0000009d
        /*0190*/ 	.word	0x00000000
        /*0194*/ 	.short	0x010a
        /*0196*/ 	.byte	0x2e
	.zero		1


	//   ....[15]....
        /*0198*/ 	.word	0x00001970
        /*019c*/ 	.word	0x00000003
        /*01a0*/ 	.word	0x00000000
        /*01a4*/ 	.short	0x010a
        /*01a6*/ 	.byte	0x3f
	.zero		1


	//   ....[16]....
        /*01a8*/ 	.word	0x000019d0
        /*01ac*/ 	.word	0x00000003
        /*01b0*/ 	.word	0x00000000
        /*01b4*/ 	.short	0x010a
        /*01b6*/ 	.byte	0x3f
	.zero		1


	//   ....[17]....
        /*01b8*/ 	.word	0x00001c40
        /*01bc*/ 	.word	0x000000ff
        /*01c0*/ 	.word	0x00000000
        /*01c4*/ 	.short	0x010a
        /*01c6*/ 	.byte	0x04
	.zero		1


	//   ....[18]....
        /*01c8*/ 	.word	0x00001c80
        /*01cc*/ 	.word	0x000000ff
        /*01d0*/ 	.word	0x00000000
        /*01d4*/ 	.short	0x010a
        /*01d6*/ 	.byte	0x04
	.zero		1


	//   ....[19]....
        /*01d8*/ 	.word	0x00001e00
        /*01dc*/ 	.word	0x00000004
        /*01e0*/ 	.word	0x00000000
        /*01e4*/ 	.short	0x0101
        /*01e6*/ 	.byte	0x3f
	.zero		1


	//   ....[20]....
        /*01e8*/ 	.word	0x00001f00
        /*01ec*/ 	.word	0x0000009e
        /*01f0*/ 	.word	0x00000000
        /*01f4*/ 	.short	0x0101
        /*01f6*/ 	.byte	0x2f
	.zero		1


	//   ....[21]....
        /*01f8*/ 	.word	0x00001ff0
        /*01fc*/ 	.word	0x00000000
        /*0200*/ 	.word	0x00000000
        /*0204*/ 	.short	0x0101
        /*0206*/ 	.byte	0x3f
	.zero		1


	//   ....[22]....
        /*0208*/ 	.word	0x000020b0
        /*020c*/ 	.word	0x0000009d
        /*0210*/ 	.word	0x00000010
        /*0214*/ 	.short	0x010a
        /*0216*/ 	.byte	0x2e
	.zero		1


	//   ....[23]....
        /*0218*/ 	.word	0x00009e60
        /*021c*/ 	.word	0x000000a0
        /*0220*/ 	.word	0x00000000
        /*0224*/ 	.short	0x0101
        /*0226*/ 	.byte	0x2f
	.zero		1


	//   ....[24]....
        /*0228*/ 	.word	0x0000a890
        /*022c*/ 	.word	0x0000000c
        /*0230*/ 	.word	0x00000020
        /*0234*/ 	.short	0x010a
        /*0236*/ 	.byte	0x3f
	.zero		1


	//   ....[25]....
        /*0238*/ 	.word	0x0000ac50
        /*023c*/ 	.word	0x00000003
        /*0240*/ 	.word	0x00000078
        /*0244*/ 	.short	0x0101
        /*0246*/ 	.byte	0x3f
	.zero		1


	//   ....[26]....
        /*0248*/ 	.word	0x0000b3c0
        /*024c*/ 	.word	0x00000007
        /*0250*/ 	.word	0x00000000
        /*0254*/ 	.short	0x010a
        /*0256*/ 	.byte	0x3f
	.zero		1


	//   ....[27]....
        /*0258*/ 	.word	0x0000b440
        /*025c*/ 	.word	0x00000009
        /*0260*/ 	.word	0x00000000
        /*0264*/ 	.short	0x010a
        /*0266*/ 	.byte	0x3f
	.zero		1


	//   ....[28]....
        /*0268*/ 	.word	0x0000b4d0
        /*026c*/ 	.word	0x00000006
        /*0270*/ 	.word	0x00000000
        /*0274*/ 	.short	0x010a
        /*0276*/ 	.byte	0x3f
	.zero		1


	//   ....[29]....
        /*0278*/ 	.word	0x0000b560
        /*027c*/ 	.word	0x00000003
        /*0280*/ 	.word	0x00000000
        /*0284*/ 	.short	0x010a
        /*0286*/ 	.byte	0x3f
	.zero		1


	//   ....[30]....
        /*0288*/ 	.word	0x0000b5c0
        /*028c*/ 	.word	0x0000009f
        /*0290*/ 	.word	0x00000000
        /*0294*/ 	.short	0x010a
        /*0296*/ 	.byte	0x3f
	.zero		1


	//   ....[31]....
        /*0298*/ 	.word	0x0000b610
        /*029c*/ 	.word	0x00000003
        /*02a0*/ 	.word	0x00000000
        /*02a4*/ 	.short	0x010a
        /*02a6*/ 	.byte	0x3f
	.zero		1


	//   ....[32]....
        /*02a8*/ 	.word	0x0000b670
        /*02ac*/ 	.word	0x00000005
        /*02b0*/ 	.word	0x00000000
        /*02b4*/ 	.short	0x010a
        /*02b6*/ 	.byte	0x3f
	.zero		1


	//   ....[33]....
        /*02b8*/ 	.word	0x0000b6c0
        /*02bc*/ 	.word	0x0000009f
        /*02c0*/ 	.word	0x00000010
        /*02c4*/ 	.short	0x010a
        /*02c6*/ 	.byte	0x3f
	.zero		1


	//   ....[34]....
        /*02c8*/ 	.word	0x0000b790
        /*02cc*/ 	.word	0x0000000c
        /*02d0*/ 	.word	0x00000020
        /*02d4*/ 	.short	0x010a
        /*02d6*/ 	.byte	0x3f
	.zero		1


	//   ....[35]....
        /*02d8*/ 	.word	0x0000b860
        /*02dc*/ 	.word	0x00000007
        /*02e0*/ 	.word	0x00000000
        /*02e4*/ 	.short	0x010a
        /*02e6*/ 	.byte	0x3f
	.zero		1


	//   ....[36]....
        /*02e8*/ 	.word	0x0000b8b0
        /*02ec*/ 	.word	0x00000009
        /*02f0*/ 	.word	0x00000000
        /*02f4*/ 	.short	0x010a
        /*02f6*/ 	.byte	0x3f
	.zero		1


	//   ....[37]....
        /*02f8*/ 	.word	0x0000b900
        /*02fc*/ 	.word	0x00000006
        /*0300*/ 	.word	0x00000000
        /*0304*/ 	.short	0x010a
        /*0306*/ 	.byte	0x3f
	.zero		1


	//----- nvinfo : EIATTR_NUM_MBARRIERS
	.align		4
.L_35:
        /*0308*/ 	.byte	0x03, 0x38
        /*030a*/ 	.short	0x000e


	//----- nvinfo : EIATTR_EXIT_INSTR_OFFSETS
	.align		4
        /*030c*/ 	.byte	0x04, 0x1c
        /*030e*/ 	.short	(.L_37 - .L_36)


	//   ....[0]....
.L_36:
        /*0310*/ 	.word	0x00001490


	//   ....[1]....
        /*0314*/ 	.word	0x000014f0


	//   ....[2]....
        /*0318*/ 	.word	0x0000a570


	//   ....[3]....
        /*031c*/ 	.word	0x0000a5a0


	//   ....[4]....
        /*0320*/ 	.word	0x0000b5b0


	//----- nvinfo : EIATTR_MAX_THREADS
	.align		4
.L_37:
        /*0324*/ 	.byte	0x04, 0x05
        /*0326*/ 	.short	(.L_39 - .L_38)
.L_38:
        /*0328*/ 	.word	0x00000180
        /*032c*/ 	.word	0x00000001
        /*0330*/ 	.word	0x00000001


	//----- nvinfo : EIATTR_CRS_STACK_SIZE
	.align		4
.L_39:
        /*0334*/ 	.byte	0x04, 0x1e
        /*0336*/ 	.short	(.L_41 - .L_40)
.L_40:
        /*0338*/ 	.word	0x00000000


	//----- nvinfo : EIATTR_CBANK_PARAM_SIZE
	.align		4
.L_41:
        /*033c*/ 	.byte	0x03, 0x19
        /*033e*/ 	.short	0x0470


	//----- nvinfo : EIATTR_PARAM_CBANK
	.align		4
        /*0340*/ 	.byte	0x04, 0x0a
        /*0342*/ 	.short	(.L_43 - .L_42)
	.align		4
.L_42:
        /*0344*/ 	.word	index@(.nv.constant0._ZN7cutlass13device_kernelINS_4gemm6kernel13GemmUniversalIN4cute5tupleIJiiiiEEENS1_10collective13CollectiveMmaINS1_34MainloopSm90TmaGmmaWarpSpecializedILi4ENS5_IJNS4_1CILi2EEENSA_ILi1EEESC_EEENS1_32KernelTmaWarpSpecializedPingpongEEENS5_IJNSA_ILi64EEENSA_ILi256EEENSA_ILi32EEEEEENS_6half_tENS5_IJlSC_lEEESK_SL_NS4_8TiledMMAINS4_8MMA_AtomIJNS4_4SM904GMMA26MMA_64x256x16_F32F16F16_SSILNSP_5MajorE0ELSR_0ELNSP_7ScaleInE1ELSS_1EEEEEENS4_6LayoutINS5_IJSC_SC_SC_EEENS5_IJNSA_ILi0EEESX_SX_EEEEENS5_IJNS4_10UnderscoreES10_S10_EEEEENS4_13SM90_TMA_LOADENS4_14ComposedLayoutINS4_7SwizzleILi2ELi4ELi3EEENS4_18smem_ptr_flag_bitsILi16EEENSV_INS5_IJNSA_ILi8EEESI_EEENS5_IJSI_SC_EEEEEEEvNS4_8identityENS4_23SM90_TMA_LOAD_MULTICASTES1D_vS1E_EENS_8epilogue10collective6detail29Sm90TmaWarpSpecializedAdapterINS1I_15DefaultEpilogueISK_SL_SL_NS1H_6thread17LinearCombinationISK_Li1EffLNS1M_9ScaleType4KindE0ELNS_15FloatRoundStyleE2ESK_EENS1_15EpilogueDefaultEEEEEvvEEEEvNT_6ParamsE)
        /*0348*/ 	.short	0x0210
        /*034a*/ 	.short	0x0470


	//----- nvinfo : EIATTR_SW_WAR
	.align		4
.L_43:
        /*034c*/ 	.byte	0x04, 0x36
        /*034e*/ 	.short	(.L_45 - .L_44)
.L_44:
        /*0350*/ 	.word	0x00000008
.L_45:


//--------------------- .nv.callgraph             --------------------------
	.section	.nv.callgraph,"",@"SHT_CUDA_CALLGRAPH"
	.align	4
	.sectionentsize	8
	.align		4
        /*0000*/ 	.word	0x00000000
	.align		4
        /*0004*/ 	.word	0xffffffff
	.align		4
        /*0008*/ 	.word	index@(_ZN7cutlass13device_kernelINS_4gemm6kernel13GemmUniversalIN4cute5tupleIJiiiiEEENS1_10collective13CollectiveMmaINS1_34MainloopSm90TmaGmmaWarpSpecializedILi4ENS5_IJNS4_1CILi2EEENSA_ILi1EEESC_EEENS1_32KernelTmaWarpSpecializedPingpongEEENS5_IJNSA_ILi64EEENSA_ILi256EEENSA_ILi32EEEEEENS_6half_tENS5_IJlSC_lEEESK_SL_NS4_8TiledMMAINS4_8MMA_AtomIJNS4_4SM904GMMA26MMA_64x256x16_F32F16F16_SSILNSP_5MajorE0ELSR_0ELNSP_7ScaleInE1ELSS_1EEEEEENS4_6LayoutINS5_IJSC_SC_SC_EEENS5_IJNSA_ILi0EEESX_SX_EEEEENS5_IJNS4_10UnderscoreES10_S10_EEEEENS4_13SM90_TMA_LOADENS4_14ComposedLayoutINS4_7SwizzleILi2ELi4ELi3EEENS4_18smem_ptr_flag_bitsILi16EEENSV_INS5_IJNSA_ILi8EEESI_EEENS5_IJSI_SC_EEEEEEEvNS4_8identityENS4_23SM90_TMA_LOAD_MULTICASTES1D_vS1E_EENS_8epilogue10collective6detail29Sm90TmaWarpSpecializedAdapterINS1I_15DefaultEpilogueISK_SL_SL_NS1H_6thread17LinearCombinationISK_Li1EffLNS1M_9ScaleType4KindE0ELNS_15FloatRoundStyleE2ESK_EENS1_15EpilogueDefaultEEEEEvvEEEEvNT_6ParamsE)
	.align		4
        /*000c*/ 	.word	index@(__assertfail)
	.align		4
        /*0010*/ 	.word	0x00000000
	.align		4
        /*0014*/ 	.word	0xfffffffe
	.align		4
        /*0018*/ 	.word	0x00000000
	.align		4
        /*001c*/ 	.word	0xfffffffd
	.align		4
        /*0020*/ 	.word	0x00000000
	.align		4
        /*0024*/ 	.word	0xfffffffc


//--------------------- .nv.constant4             --------------------------
	.section	.nv.constant4,"a",@progbits
	.align	8
	.align		8
.nv.constant4:
        /*0000*/ 	.dword	__assertfail
	.align		8
        /*0008*/ 	.dword	__unnamed_1
	.align		8
        /*0010*/ 	.dword	_ZN39_INTERNAL_a537e6cf_4_k_cu_941d9dd7_38534cuda3std3__45__cpo5beginE
	.align		8
        /*0018*/ 	.dword	_ZN39_INTERNAL_a537e6cf_4_k_cu_941d9dd7_38534cuda3std3__45__cpo3endE
	.align		8
        /*0020*/ 	.dword	_ZN39_INTERNAL_a537e6cf_4_k_cu_941d9dd7_38534cuda3std3__45__cpo6cbeginE
	.align		8
        /*0028*/ 	.dword	_ZN39_INTERNAL_a537e6cf_4_k_cu_941d9dd7_38534cuda3std3__45__cpo4cendE
	.align		8
        /*0030*/ 	.dword	_ZN39_INTERNAL_a537e6cf_4_k_cu_941d9dd7_38534cuda3std3__441_GLOBAL__N__a537e6cf_4_k_cu_941d9dd7_38536ignoreE
	.align		8
        /*0038*/ 	.dword	_ZN39_INTERNAL_a537e6cf_4_k_cu_941d9dd7_38534cuda3std3__419piecewise_constructE
	.align		8
        /*0040*/ 	.dword	_ZN39_INTERNAL_a537e6cf_4_k_cu_941d9dd7_38534cuda3std3__48in_placeE
	.align		8
        /*0048*/ 	.dword	_ZN39_INTERNAL_a537e6cf_4_k_cu_941d9dd7_38534cuda3std6ranges3__45__cpo4swapE
	.align		8
        /*0050*/ 	.dword	_ZN39_INTERNAL_a537e6cf_4_k_cu_941d9dd7_38534cuda3std6ranges3__45__cpo9iter_moveE
	.align		8
        /*0058*/ 	.dword	_ZN39_INTERNAL_a537e6cf_4_k_cu_941d9dd7_38534cute7productE
	.align		8
        /*0060*/ 	.dword	_ZN39_INTERNAL_a537e6cf_4_k_cu_941d9dd7_38534cute1_E
	.align		8
        /*0068*/ 	.dword	$str$22
	.align		8
        /*0070*/ 	.dword	$str$23


//--------------------- .text._ZN7cutlass13device_kernelINS_4gemm6kernel13GemmUniversalIN4cute5tupleIJiiiiEEENS1_10collective13CollectiveMmaINS1_34MainloopSm90TmaGmmaWarpSpecializedILi4ENS5_IJNS4_1CILi2EEENSA_ILi1EEESC_EEENS1_32KernelTmaWarpSpecializedPingpongEEENS5_IJNSA_ILi64EEENSA_ILi256EEENSA_ILi32EEEEEENS_6half_tENS5_IJlSC_lEEESK_SL_NS4_8TiledMMAINS4_8MMA_AtomIJNS4_4SM904GMMA26MMA_64x256x16_F32F16F16_SSILNSP_5MajorE0ELSR_0ELNSP_7ScaleInE1ELSS_1EEEEEENS4_6LayoutINS5_IJSC_SC_SC_EEENS5_IJNSA_ILi0EEESX_SX_EEEEENS5_IJNS4_10UnderscoreES10_S10_EEEEENS4_13SM90_TMA_LOADENS4_14ComposedLayoutINS4_7SwizzleILi2ELi4ELi3EEENS4_18smem_ptr_flag_bitsILi16EEENSV_INS5_IJNSA_ILi8EEESI_EEENS5_IJSI_SC_EEEEEEEvNS4_8identityENS4_23SM90_TMA_LOAD_MULTICASTES1D_vS1E_EENS_8epilogue10collective6detail29Sm90TmaWarpSpecializedAdapterINS1I_15DefaultEpilogueISK_SL_SL_NS1H_6thread17LinearCombinationISK_Li1EffLNS1M_9ScaleType4KindE0ELNS_15FloatRoundStyleE2ESK_EENS1_15EpilogueDefaultEEEEEvvEEEEvNT_6ParamsE --------------------------
	.section	.text._ZN7cutlass13device_kernelINS_4gemm6kernel13GemmUniversalIN4cute5tupleIJiiiiEEENS1_10collective13CollectiveMmaINS1_34MainloopSm90TmaGmmaWarpSpecializedILi4ENS5_IJNS4_1CILi2EEENSA_ILi1EEESC_EEENS1_32KernelTmaWarpSpecializedPingpongEEENS5_IJNSA_ILi64EEENSA_ILi256EEENSA_ILi32EEEEEENS_6half_tENS5_IJlSC_lEEESK_SL_NS4_8TiledMMAINS4_8MMA_AtomIJNS4_4SM904GMMA26MMA_64x256x16_F32F16F16_SSILNSP_5MajorE0ELSR_0ELNSP_7ScaleInE1ELSS_1EEEEEENS4_6LayoutINS5_IJSC_SC_SC_EEENS5_IJNSA_ILi0EEESX_SX_EEEEENS5_IJNS4_10UnderscoreES10_S10_EEEEENS4_13SM90_TMA_LOADENS4_14ComposedLayoutINS4_7SwizzleILi2ELi4ELi3EEENS4_18smem_ptr_flag_bitsILi16EEENSV_INS5_IJNSA_ILi8EEESI_EEENS5_IJSI_SC_EEEEEEEvNS4_8identityENS4_23SM90_TMA_LOAD_MULTICASTES1D_vS1E_EENS_8epilogue10collective6detail29Sm90TmaWarpSpecializedAdapterINS1I_15DefaultEpilogueISK_SL_SL_NS1H_6thread17LinearCombinationISK_Li1EffLNS1M_9ScaleType4KindE0ELNS_15FloatRoundStyleE2ESK_EENS1_15EpilogueDefaultEEEEEvvEEEEvNT_6ParamsE,"ax",@progbits
	.align	128
.text._ZN7cutlass13device_kernelINS_4gemm6kernel13GemmUniversalIN4cute5tupleIJiiiiEEENS1_10collective13CollectiveMmaINS1_34MainloopSm90TmaGmmaWarpSpecializedILi4ENS5_IJNS4_1CILi2EEENSA_ILi1EEESC_EEENS1_32KernelTmaWarpSpecializedPingpongEEENS5_IJNSA_ILi64EEENSA_ILi256EEENSA_ILi32EEEEEENS_6half_tENS5_IJlSC_lEEESK_SL_NS4_8TiledMMAINS4_8MMA_AtomIJNS4_4SM904GMMA26MMA_64x256x16_F32F16F16_SSILNSP_5MajorE0ELSR_0ELNSP_7ScaleInE1ELSS_1EEEEEENS4_6LayoutINS5_IJSC_SC_SC_EEENS5_IJNSA_ILi0EEESX_SX_EEEEENS5_IJNS4_10UnderscoreES10_S10_EEEEENS4_13SM90_TMA_LOADENS4_14ComposedLayoutINS4_7SwizzleILi2ELi4ELi3EEENS4_18smem_ptr_flag_bitsILi16EEENSV_INS5_IJNSA_ILi8EEESI_EEENS5_IJSI_SC_EEEEEEEvNS4_8identityENS4_23SM90_TMA_LOAD_MULTICASTES1D_vS1E_EENS_8epilogue10collective6detail29Sm90TmaWarpSpecializedAdapterINS1I_15DefaultEpilogueISK_SL_SL_NS1H_6thread17LinearCombinationISK_Li1EffLNS1M_9ScaleType4KindE0ELNS_15FloatRoundStyleE2ESK_EENS1_15EpilogueDefaultEEEEEvvEEEEvNT_6ParamsE:
        .type           _ZN7cutlass13device_kernelINS_4gemm6kernel13GemmUniversalIN4cute5tupleIJiiiiEEENS1_10collective13CollectiveMmaINS1_34MainloopSm90TmaGmmaWarpSpecializedILi4ENS5_IJNS4_1CILi2EEENSA_ILi1EEESC_EEENS1_32KernelTmaWarpSpecializedPingpongEEENS5_IJNSA_ILi64EEENSA_ILi256EEENSA_ILi32EEEEEENS_6half_tENS5_IJlSC_lEEESK_SL_NS4_8TiledMMAINS4_8MMA_AtomIJNS4_4SM904GMMA26MMA_64x256x16_F32F16F16_SSILNSP_5MajorE0ELSR_0ELNSP_7ScaleInE1ELSS_1EEEEEENS4_6LayoutINS5_IJSC_SC_SC_EEENS5_IJNSA_ILi0EEESX_SX_EEEEENS5_IJNS4_10UnderscoreES10_S10_EEEEENS4_13SM90_TMA_LOADENS4_14ComposedLayoutINS4_7SwizzleILi2ELi4ELi3EEENS4_18smem_ptr_flag_bitsILi16EEENSV_INS5_IJNSA_ILi8EEESI_EEENS5_IJSI_SC_EEEEEEEvNS4_8identityENS4_23SM90_TMA_LOAD_MULTICASTES1D_vS1E_EENS_8epilogue10collective6detail29Sm90TmaWarpSpecializedAdapterINS1I_15DefaultEpilogueISK_SL_SL_NS1H_6thread17LinearCombinationISK_Li1EffLNS1M_9ScaleType4KindE0ELNS_15FloatRoundStyleE2ESK_EENS1_15EpilogueDefaultEEEEEvvEEEEvNT_6ParamsE,@function
        .size           _ZN7cutlass13device_kernelINS_4gemm6kernel13GemmUniversalIN4cute5tupleIJiiiiEEENS1_10collective13CollectiveMmaINS1_34MainloopSm90TmaGmmaWarpSpecializedILi4ENS5_IJNS4_1CILi2EEENSA_ILi1EEESC_EEENS1_32KernelTmaWarpSpecializedPingpongEEENS5_IJNSA_ILi64EEENSA_ILi256EEENSA_ILi32EEEEEENS_6half_tENS5_IJlSC_lEEESK_SL_NS4_8TiledMMAINS4_8MMA_AtomIJNS4_4SM904GMMA26MMA_64x256x16_F32F16F16_SSILNSP_5MajorE0ELSR_0ELNSP_7ScaleInE1ELSS_1EEEEEENS4_6LayoutINS5_IJSC_SC_SC_EEENS5_IJNSA_ILi0EEESX_SX_EEEEENS5_IJNS4_10UnderscoreES10_S10_EEEEENS4_13SM90_TMA_LOADENS4_14ComposedLayoutINS4_7SwizzleILi2ELi4ELi3EEENS4_18smem_ptr_flag_bitsILi16EEENSV_INS5_IJNSA_ILi8EEESI_EEENS5_IJSI_SC_EEEEEEEvNS4_8identityENS4_23SM90_TMA_LOAD_MULTICASTES1D_vS1E_EENS_8epilogue10collective6detail29Sm90TmaWarpSpecializedAdapterINS1I_15DefaultEpilogueISK_SL_SL_NS1H_6thread17LinearCombinationISK_Li1EffLNS1M_9ScaleType4KindE0ELNS_15FloatRoundStyleE2ESK_EENS1_15EpilogueDefaultEEEEEvvEEEEvNT_6ParamsE,(.L_x_328 - _ZN7cutlass13device_kernelINS_4gemm6kernel13GemmUniversalIN4cute5tupleIJiiiiEEENS1_10collective13CollectiveMmaINS1_34MainloopSm90TmaGmmaWarpSpecializedILi4ENS5_IJNS4_1CILi2EEENSA_ILi1EEESC_EEENS1_32KernelTmaWarpSpecializedPingpongEEENS5_IJNSA_ILi64EEENSA_ILi256EEENSA_ILi32EEEEEENS_6half_tENS5_IJlSC_lEEESK_SL_NS4_8TiledMMAINS4_8MMA_AtomIJNS4_4SM904GMMA26MMA_64x256x16_F32F16F16_SSILNSP_5MajorE0ELSR_0ELNSP_7ScaleInE1ELSS_1EEEEEENS4_6LayoutINS5_IJSC_SC_SC_EEENS5_IJNSA_ILi0EEESX_SX_EEEEENS5_IJNS4_10UnderscoreES10_S10_EEEEENS4_13SM90_TMA_LOADENS4_14ComposedLayoutINS4_7SwizzleILi2ELi4ELi3EEENS4_18smem_ptr_flag_bitsILi16EEENSV_INS5_IJNSA_ILi8EEESI_EEENS5_IJSI_SC_EEEEEEEvNS4_8identityENS4_23SM90_TMA_LOAD_MULTICASTES1D_vS1E_EENS_8epilogue10collective6detail29Sm90TmaWarpSpecializedAdapterINS1I_15DefaultEpilogueISK_SL_SL_NS1H_6thread17LinearCombinationISK_Li1EffLNS1M_9ScaleType4KindE0ELNS_15FloatRoundStyleE2ESK_EENS1_15EpilogueDefaultEEEEEvvEEEEvNT_6ParamsE)
        .other          _ZN7cutlass13device_kernelINS_4gemm6kernel13GemmUniversalIN4cute5tupleIJiiiiEEENS1_10collective13CollectiveMmaINS1_34MainloopSm90TmaGmmaWarpSpecializedILi4ENS5_IJNS4_1CILi2EEENSA_ILi1EEESC_EEENS1_32KernelTmaWarpSpecializedPingpongEEENS5_IJNSA_ILi64EEENSA_ILi256EEENSA_ILi32EEEEEENS_6half_tENS5_IJlSC_lEEESK_SL_NS4_8TiledMMAINS4_8MMA_AtomIJNS4_4SM904GMMA26MMA_64x256x16_F32F16F16_SSILNSP_5MajorE0ELSR_0ELNSP_7ScaleInE1ELSS_1EEEEEENS4_6LayoutINS5_IJSC_SC_SC_EEENS5_IJNSA_ILi0EEESX_SX_EEEEENS5_IJNS4_10UnderscoreES10_S10_EEEEENS4_13SM90_TMA_LOADENS4_14ComposedLayoutINS4_7SwizzleILi2ELi4ELi3EEENS4_18smem_ptr_flag_bitsILi16EEENSV_INS5_IJNSA_ILi8EEESI_EEENS5_IJSI_SC_EEEEEEEvNS4_8identityENS4_23SM90_TMA_LOAD_MULTICASTES1D_vS1E_EENS_8epilogue10collective6detail29Sm90TmaWarpSpecializedAdapterINS1I_15DefaultEpilogueISK_SL_SL_NS1H_6thread17LinearCombinationISK_Li1EffLNS1M_9ScaleType4KindE0ELNS_15FloatRoundStyleE2ESK_EENS1_15EpilogueDefaultEEEEEvvEEEEvNT_6ParamsE,@"STO_CUDA_ENTRY STV_DEFAULT"
_ZN7cutlass13device_kernelINS_4gemm6kernel13GemmUniversalIN4cute5tupleIJiiiiEEENS1_10collective13CollectiveMmaINS1_34MainloopSm90TmaGmmaWarpSpecializedILi4ENS5_IJNS4_1CILi2EEENSA_ILi1EEESC_EEENS1_32KernelTmaWarpSpecializedPingpongEEENS5_IJNSA_ILi64EEENSA_ILi256EEENSA_ILi32EEEEEENS_6half_tENS5_IJlSC_lEEESK_SL_NS4_8TiledMMAINS4_8MMA_AtomIJNS4_4SM904GMMA26MMA_64x256x16_F32F16F16_SSILNSP_5MajorE0ELSR_0ELNSP_7ScaleInE1ELSS_1EEEEEENS4_6LayoutINS5_IJSC_SC_SC_EEENS5_IJNSA_ILi0EEESX_SX_EEEEENS5_IJNS4_10UnderscoreES10_S10_EEEEENS4_13SM90_TMA_LOADENS4_14ComposedLayoutINS4_7SwizzleILi2ELi4ELi3EEENS4_18smem_ptr_flag_bitsILi16EEENSV_INS5_IJNSA_ILi8EEESI_EEENS5_IJSI_SC_EEEEEEEvNS4_8identityENS4_23SM90_TMA_LOAD_MULTICASTES1D_vS1E_EENS_8epilogue10collective6detail29Sm90TmaWarpSpecializedAdapterINS1I_15DefaultEpilogueISK_SL_SL_NS1H_6thread17LinearCombinationISK_Li1EffLNS1M_9ScaleType4KindE0ELNS_15FloatRoundStyleE2ESK_EENS1_15EpilogueDefaultEEEEEvvEEEEvNT_6ParamsE:
[----:B------:R-:W0:Y:S01]  /*0000*/  LDC R1, c[0x0][0x28] ;  /* 0x00000a00ff017b82 */ /* 0x000e220000000800 */
[----:B------:R-:W1:Y:S01]  /*0010*/  S2R R3, SR_TID.X ;  /* 0x0000000000037919 */ /* 0x000e620000002100 */
[----:B------:R-:W-:Y:S01]  /*0020*/  ELECT P0, URZ, PT ;  /* 0x00000000003f782f */ /* 0x000fe20003800000 */
[----:B------:R-:W-:Y:S01]  /*0030*/  BSSY B0, `(.L_x_0) ;  /* 0x0000014000007945 */ /* 0x000fe20003800000 */
[--C-:B-1----:R-:W-:Y:S02]  /*0040*/  SHF.R.U32.HI R0, RZ, 0x5, R3.reuse ;  /* 0x00000005ff007819 */ /* 0x102fe40000011603 */
[----:B------:R-:W-:-:S03]  /*0050*/  SHF.R.U32.HI R5, RZ, 0x7, R3 ;  /* 0x00000007ff057819 */ /* 0x000fc60000011603 */
[----:B------:R-:W1:Y:S02]  /*0060*/  SHFL.IDX PT, R2, R0, RZ, 0x1f ;  /* 0x00001fff00027589 */ /* 0x000e6400000e0000 */
[----:B-1----:R-:W-:Y:S02]  /*0070*/  R2UR UR6, R2 ;  /* 0x00000000020672ca */ /* 0x002fe400000e0000 */
[----:B------:R1:W2:Y:S11]  /*0080*/  SHFL.IDX PT, R2, R5, RZ, 0x1f ;  /* 0x00001fff05027589 */ /* 0x0002b600000e0000 */
[----:B------:R-:W-:-:S02]  /*0090*/  USHF.R.S32.HI UR4, URZ, 0x1f, UR6 ;  /* 0x0000001f3f047899 */ /* 0x000fc40008011406 */
[----:B------:R-:W-:Y:S02]  /*00a0*/  ISETP.NE.OR P0, PT, RZ, UR6, !P0 ;  /* 0x00000006ff007c0c */ /* 0x000fe4000c705670 */
[----:B------:R-:W-:-:S04]  /*00b0*/  ULEA.HI UR4, UR4, UR6, URZ, 0x2 ;  /* 0x0000000604047291 */ /* 0x000fc8000f8f103f */
[----:B------:R-:W-:-:S04]  /*00c0*/  ULOP3.LUT UR4, UR4, 0xfffffffc, URZ, 0xc0, !UPT ;  /* 0xfffffffc04047892 */ /* 0x000fc8000f8ec03f */
[----:B------:R-:W-:-:S03]  /*00d0*/  UIADD3 UR6, UR6, -UR4, URZ ;  /* 0x8000000406067290 */ /* 0x000fc6000fffe03f */
[----:B012---:R-:W-:Y:S09]  /*00e0*/  @P0 BRA `(.L_x_1) ;  /* 0x0000000000200947 */ /* 0x007ff20003800000 */
[----:B------:R-:W-:Y:S02]  /*00f0*/  ULDC.64 UR4, c[0x0][0x198] ;  /* 0x0000660000047ab9 */ /* 0x000fe40000000a00 */
[----:B------:R-:W-:Y:S02]  /*0100*/  UIADD3 UR8, UP0, UR4, 0xf0, URZ ;  /* 0x000000f004087890 */ /* 0x000fe4000ff1e03f */
[----:B------:R-:W-:Y:S02]  /*0110*/  UIADD3 UR4, UP1, UR4, 0x1f0, URZ ;  /* 0x000001f004047890 */ /* 0x000fe4000ff3e03f */
[----:B------:R-:W-:Y:S02]  /*0120*/  UIADD3.X UR9, URZ, UR5, URZ, UP0, !UPT ;  /* 0x000000053f097290 */ /* 0x000fe400087fe43f */
[----:B------:R-:W-:-:S07]  /*0130*/  UIADD3.X UR5, URZ, UR5, URZ, UP1, !UPT ;  /* 0x000000053f057290 */ /* 0x000fce0008ffe43f */
[----:B------:R0:W-:Y:S02]  /*0140*/  UTMACCTL.PF [UR8] ;  /* 0x00000000080079b9 */ /* 0x0001e40008040000 */
[----:B------:R0:W-:Y:S02]  /*0150*/  UTMACCTL.PF [UR4] ;  /* 0x00000000040079b9 */ /* 0x0001e40008040000 */
[----:B0-----:R-:W-:Y:S01]  /*0160*/  NOP ;  /* 0x0000000000007918 */ /* 0x001fe20000000000 */
.L_x_1:
[----:B------:R-:W-:Y:S05]  /*0170*/  BSYNC B0 ;  /* 0x0000000000007941 */ /* 0x000fea0003800000 */
.L_x_0:
[----:B------:R-:W0:Y:S01]  /*0180*/  SHFL.IDX PT, R6, R0, RZ, 0x1f ;  /* 0x00001fff00067589 */ /* 0x000e2200000e0000 */
[----:B------:R-:W-:Y:S01]  /*0190*/  R2UR UR19, R2 ;  /* 0x00000000021372ca */ /* 0x000fe200000e0000 */
[----:B------:R-:W-:-:S04]  /*01a0*/  UISETP.NE.AND UP0, UPT, UR6, 0x3, UPT ;  /* 0x000000030600788c */ /* 0x000fc8000bf05270 */
[----:B------:R-:W-:-:S08]  /*01b0*/  UISETP.EQ.OR UP0, UPT, UR6, URZ, !UP0 ;  /* 0x0000003f0600728c */ /* 0x000fd0000c702670 */
[----:B------:R-:W-:Y:S02]  /*01c0*/  UIADD3 UR14, UR19, -0x1, URZ ;  /* 0xffffffff130e7890 */ /* 0x000fe4000fffe03f */
[----:B------:R-:W-:Y:S02]  /*01d0*/  UISETP.EQ.AND UP0, UPT, UR19, URZ, UP0 ;  /* 0x0000003f1300728c */ /* 0x000fe40008702270 */
[----:B------:R-:W-:Y:S02]  /*01e0*/  UISETP.GE.U32.AND UP1, UPT, UR14, 0x2, UPT ;  /* 0x000000020e00788c */ /* 0x000fe4000bf26070 */
[----:B------:R-:W-:Y:S01]  /*01f0*/  USEL UR41, URZ, 0x1, !UP0 ;  /* 0x000000013f297887 */ /* 0x000fe2000c000000 */
[----:B0-----:R-:W-:-:S03]  /*0200*/  ISETP.NE.AND P0, PT, R6, RZ, PT ;  /* 0x000000ff0600720c */ /* 0x001fc60003f05270 */
[----:B------:R-:W-:-:S10]  /*0210*/  USEL UR41, UR41, 0x2, UP1 ;  /* 0x0000000229297887 */ /* 0x000fd40008800000 */
[----:B------:R-:W-:Y:S05]  /*0220*/  @P0 BRA `(.L_x_2) ;  /* 0x0000000000580947 */ /* 0x000fea0003800000 */
[----:B------:R-:W0:Y:S01]  /*0230*/  S2UR UR7, SR_CgaCtaId ;  /* 0x00000000000779c3 */ /* 0x000e220000008800 */
[----:B------:R-:W-:Y:S01]  /*0240*/  UMOV UR4, 0x400 ;  /* 0x0000040000047882 */ /* 0x000fe20000000000 */
[----:B------:R-:W-:Y:S01]  /*0250*/  UMOV UR5, 0x1 ;  /* 0x0000000100057882 */ /* 0x000fe20000000000 */
[----:B------:R-:W-:Y:S01]  /*0260*/  UMOV UR8, 0x2 ;  /* 0x0000000200087882 */ /* 0x000fe20000000000 */
[----:B------:R-:W-:Y:S01]  /*0270*/  ELECT P0, URZ, PT ;  /* 0x00000000003f782f */ /* 0x000fe20003800000 */
[----:B------:R-:W-:-:S04]  /*0280*/  UIADD3 UR8, -UR8, 0x100000, URZ ;  /* 0x0010000008087890 */ /* 0x000fc8000fffe13f */
[----:B------:R-:W-:Y:S02]  /*0290*/  USHF.L.U32 UR9, UR8, 0xb, URZ ;  /* 0x0000000b08097899 */ /* 0x000fe4000800063f */
[----:B------:R-:W-:Y:S02]  /*02a0*/  USHF.L.U32 UR8, UR8, 0x1, URZ ;  /* 0x0000000108087899 */ /* 0x000fe4000800063f */
[----:B0-----:R-:W-:Y:S02]  /*02b0*/  ULEA UR7, UR7, UR4, 0x18 ;  /* 0x0000000407077291 */ /* 0x001fe4000f8ec03f */
[----:B------:R-:W-:-:S04]  /*02c0*/  UIADD3 UR4, -UR5, 0x100000, URZ ;  /* 0x0010000005047890 */ /* 0x000fc8000fffe13f */
[----:B------:R-:W-:Y:S02]  /*02d0*/  USHF.L.U32 UR5, UR4, 0xb, URZ ;  /* 0x0000000b04057899 */ /* 0x000fe4000800063f */
[----:B------:R-:W-:Y:S01]  /*02e0*/  USHF.L.U32 UR4, UR4, 0x1, URZ ;  /* 0x0000000104047899 */ /* 0x000fe2000800063f */
[----:B------:R-:W0:Y:S11]  /*02f0*/  FENCE.VIEW.ASYNC.S ;  /* 0x00000000000073c6 */ /* 0x000e360000000000 */
[----:B0-----:R0:W1:Y:S01]  /*0300*/  SYNCS.EXCH.64 URZ, [UR7], UR4 ;  /* 0x00000004073f75b2 */ /* 0x0010620008000100 */
[----:B------:R0:W2:Y:S01]  /*0310*/  SYNCS.EXCH.64 URZ, [UR7+0x20], UR8 ;  /* 0x00002008073f75b2 */ /* 0x0000a20008000100 */
[----:B------:R0:W3:Y:S01]  /*0320*/  SYNCS.EXCH.64 URZ, [UR7+0x8], UR4 ;  /* 0x00000804073f75b2 */ /* 0x0000e20008000100 */
[----:B------:R0:W4:Y:S01]  /*0330*/  SYNCS.EXCH.64 URZ, [UR7+0x28], UR8 ;  /* 0x00002808073f75b2 */ /* 0x0001220008000100 */
[----:B------:R0:W0:Y:S01]  /*0340*/  SYNCS.EXCH.64 URZ, [UR7+0x10], UR4 ;  /* 0x00001004073f75b2 */ /* 0x0000220008000100 */
[----:B------:R0:W0:Y:S01]  /*0350*/  SYNCS.EXCH.64 URZ, [UR7+0x30], UR8 ;  /* 0x00003008073f75b2 */ /* 0x0000220008000100 */
[----:B------:R0:W0:Y:S01]  /*0360*/  SYNCS.EXCH.64 URZ, [UR7+0x18], UR4 ;  /* 0x00001804073f75b2 */ /* 0x0000220008000100 */
[----:B------:R0:W0:Y:S01]  /*0370*/  SYNCS.EXCH.64 URZ, [UR7+0x38], UR8 ;  /* 0x00003808073f75b2 */ /* 0x0000220008000100 */
[----:B------:R-:W-:Y:S01]  /*0380*/  NOP ;  /* 0x0000000000007918 */ /* 0x000fe20000000000 */
.L_x_2:
[----:B------:R-:W5:Y:S01]  /*0390*/  S2UR UR15, SR_CTAID.X ;  /* 0x00000000000f79c3 */ /* 0x000f620000002500 */
[----:B------:R-:W-:Y:S01]  /*03a0*/  SHF.R.S32.HI R2, RZ, 0x1f, R3 ;  /* 0x0000001fff027819 */ /* 0x000fe20000011403 */
[----:B------:R-:W1:Y:S01]  /*03b0*/  SHFL.IDX PT, R7, R0, RZ, 0x1f ;  /* 0x00001fff00077589 */ /* 0x000e6200000e0000 */
[----:B------:R-:W-:Y:S02]  /*03c0*/  ELECT P0, URZ, PT ;  /* 0x00000000003f782f */ /* 0x000fe40003800000 */
[----:B------:R-:W-:Y:S01]  /*03d0*/  SHF.R.S32.HI R11, RZ, 0x1f, R6 ;  /* 0x0000001fff0b7819 */ /* 0x000fe20000011406 */
[----:B0-----:R-:W-:Y:S01]  /*03e0*/  ULDC UR4, c[0x0][0x150] ;  /* 0x0000540000047ab9 */ /* 0x001fe20000000800 */
[----:B------:R-:W-:Y:S01]  /*03f0*/  LEA.HI R2, R2, R3, RZ, 0x7 ;  /* 0x0000000302027211 */ /* 0x000fe200078f38ff */
[----:B------:R-:W0:Y:S01]  /*0400*/  SHFL.IDX PT, R8, R0, RZ, 0x1f ;  /* 0x00001fff00087589 */ /* 0x000e2200000e0000 */
[----:B------:R-:W2:Y:S01]  /*0410*/  S2UR UR8, SR_CTAID.Y ;  /* 0x00000000000879c3 */ /* 0x000ea20000002600 */
[----:B------:R-:W-:-:S02]  /*0420*/  ELECT P1, URZ, PT ;  /* 0x00000000003f782f */ /* 0x000fc40003820000 */
[----:B------:R-:W-:Y:S01]  /*0430*/  LOP3.LUT R2, R2, 0xffffff80, RZ, 0xc0, !PT ;  /* 0xffffff8002027812 */ /* 0x000fe200078ec0ff */
[----:B------:R-:W-:Y:S01]  /*0440*/  ULDC UR7, c[0x0][0x144] ;  /* 0x0000510000077ab9 */ /* 0x000fe20000000800 */
[----:B------:R-:W-:Y:S01]  /*0450*/  LEA.HI R11, R11, R6, RZ, 0x2 ;  /* 0x000000060b0b7211 */ /* 0x000fe200078f10ff */
[----:B------:R-:W-:Y:S01]  /*0460*/  UMOV UR18, 0x80 ;  /* 0x0000008000127882 */ /* 0x000fe20000000000 */
[----:B------:R-:W-:Y:S01]  /*0470*/  NOP ;  /* 0x0000000000007918 */ /* 0x000fe20000000000 */
[----:B------:R-:W-:Y:S01]  /*0480*/  IMAD.IADD R4, R3, 0x1, -R2 ;  /* 0x0000000103047824 */ /* 0x000fe200078e0a02 */
[----:B------:R-:W-:Y:S01]  /*0490*/  LOP3.LUT R11, R11, 0x3ffffffc, RZ, 0xc0, !PT ;  /* 0x3ffffffc0b0b7812 */ /* 0x000fe200078ec0ff */
[----:B------:R-:W-:Y:S01]  /*04a0*/  NOP ;  /* 0x0000000000007918 */ /* 0x000fe20000000000 */
[----:B------:R-:W-:Y:S01]  /*04b0*/  ULDC UR17, c[0x0][0x148] ;  /* 0x0000520000117ab9 */ /* 0x000fe20000000800 */
[----:B------:R-:W-:Y:S01]  /*04c0*/  IMAD.MOV.U32 R152, RZ, RZ, 0x1 ;  /* 0x00000001ff987424 */ /* 0x000fe200078e00ff */
[----:B------:R-:W-:Y:S01]  /*04d0*/  SHF.R.S32.HI R9, RZ, 0x1f, R4 ;  /* 0x0000001fff097819 */ /* 0x000fe20000011404 */
[----:B------:R-:W-:Y:S01]  /*04e0*/  IMAD.IADD R11, R6, 0x1, -R11 ;  /* 0x00000001060b7824 */ /* 0x000fe200078e0a0b */
[----:B------:R-:W-:-:S02]  /*04f0*/  ISETP.NE.AND P2, PT, RZ, UR19, PT ;  /* 0x00000013ff007c0c */ /* 0x000fc4000bf45270 */
[----:B-----5:R-:W-:Y:S02]  /*0500*/  I2FP.F32.U32 R10, UR15 ;  /* 0x0000000f000a7c45 */ /* 0x020fe40008201000 */
[----:B------:R-:W-:Y:S02]  /*0510*/  LEA.HI R2, R9, R4, RZ, 0x3 ;  /* 0x0000000409027211 */ /* 0x000fe400078f18ff */
[----:B-1----:R-:W-:Y:S01]  /*0520*/  ISETP.NE.OR P0, PT, R7, RZ, !P0 ;  /* 0x000000ff0700720c */ /* 0x002fe20004705670 */
[----:B------:R-:W-:Y:S01]  /*0530*/  FMUL R10, R10, UR4 ;  /* 0x000000040a0a7c20 */ /* 0x000fe20008400000 */
[--C-:B------:R-:W-:Y:S01]  /*0540*/  SHF.R.S32.HI R7, RZ, 0x3, R2.reuse ;  /* 0x00000003ff077819 */ /* 0x100fe20000011402 */
[----:B------:R-:W-:Y:S01]  /*0550*/  ULDC UR4, c[0x0][0x154] ;  /* 0x0000550000047ab9 */ /* 0x000fe20000000800 */
[----:B------:R-:W-:Y:S02]  /*0560*/  SHF.R.S32.HI R2, RZ, 0x1f, R2 ;  /* 0x0000001fff027819 */ /* 0x000fe40000011402 */
[----:B0-----:R-:W-:Y:S01]  /*0570*/  ISETP.NE.OR P1, PT, R8, RZ, !P1 ;  /* 0x000000ff0800720c */ /* 0x001fe20004f25670 */
[----:B------:R-:W0:Y:S01]  /*0580*/  F2I.U32.TRUNC.NTZ R10, R10 ;  /* 0x0000000a000a7305 */ /* 0x000e22000020f000 */
[----:B------:R-:W-:Y:S01]  /*0590*/  LEA.HI R2, R2, R7, RZ, 0x2 ;  /* 0x0000000702027211 */ /* 0x000fe200078f10ff */
[----:B------:R1:W1:Y:S01]  /*05a0*/  SHFL.IDX PT, R8, R5, RZ, 0x1f ;  /* 0x00001fff05087589 */ /* 0x00026200000e0000 */
[----:B--2---:R-:W-:-:S02]  /*05b0*/  I2FP.F32.U32 R0, UR8 ;  /* 0x0000000800007c45 */ /* 0x004fc40008201000 */
[----:B------:R-:W-:Y:S01]  /*05c0*/  LOP3.LUT R2, R2, 0xfffffffc, RZ, 0xc0, !PT ;  /* 0xfffffffc02027812 */ /* 0x000fe200078ec0ff */
[----:B------:R-:W-:Y:S02]  /*05d0*/  VOTEU.ALL UP0, P0 ;  /* 0x00000000003f7886 */ /* 0x000fe40000000000 */
[----:B------:R-:W-:Y:S02]  /*05e0*/  FMUL R6, R0, UR4 ;  /* 0x0000000400067c20 */ /* 0x000fe40008400000 */
[----:B------:R-:W-:Y:S01]  /*05f0*/  IMAD.IADD R2, R7, 0x1, -R2 ;  /* 0x0000000107027824 */ /* 0x000fe200078e0a02 */
[----:B------:R-:W2:Y:S01]  /*0600*/  @!UP0 S2UR UR11, SR_CgaCtaId ;  /* 0x00000000000b89c3 */ /* 0x000ea20000008800 */
[----:B------:R-:W-:Y:S01]  /*0610*/  VOTEU.ALL UP1, P1 ;  /* 0x00000000003f7886 */ /* 0x000fe20000820000 */
[----:B------:R-:W-:Y:S01]  /*0620*/  @!UP0 UMOV UR10, 0x400 ;  /* 0x00000400000a8882 */ /* 0x000fe20000000000 */
[----:B------:R-:W-:Y:S01]  /*0630*/  IMAD R2, R11, 0x4, R2 ;  /* 0x000000040b027824 */ /* 0x000fe200078e0202 */
[----:B0-----:R-:W-:Y:S01]  /*0640*/  R2UR UR4, R10 ;  /* 0x000000000a0472ca */ /* 0x001fe200000e0000 */
[----:B------:R-:W0:Y:S01]  /*0650*/  F2I.U32.TRUNC.NTZ R6, R6 ;  /* 0x0000000600067305 */ /* 0x000e22000020f000 */
[----:B------:R-:W-:Y:S01]  /*0660*/  @!UP1 UMOV UR13, 0x400 ;  /* 0x00000400000d9882 */ /* 0x000fe20000000000 */
[C---:B------:R-:W-:Y:S01]  /*0670*/  IMAD.SHL.U32 R153, R2.reuse, 0x4, RZ ;  /* 0x0000000402997824 */ /* 0x040fe200078e00ff */
[----:B------:R-:W-:Y:S01]  /*0680*/  LEA.HI R0, R2, R2, RZ, 0x1 ;  /* 0x0000000202007211 */ /* 0x000fe200078f08ff */
[----:B------:R-:W5:Y:S01]  /*0690*/  @!UP1 S2UR UR16, SR_CgaCtaId ;  /* 0x00000000001099c3 */ /* 0x000f620000008800 */
[----:B------:R-:W-:Y:S01]  /*06a0*/  VOTEU.ALL UP2, P1 ;  /* 0x00000000003f7886 */ /* 0x000fe20000840000 */
[----:B------:R-:W-:Y:S01]  /*06b0*/  VOTEU.ALL UP3, P1 ;  /* 0x00000000003f7886 */ /* 0x000fe20000860000 */
[----:B------:R-:W-:Y:S01]  /*06c0*/  LOP3.LUT R7, R0, 0xfffffffe, RZ, 0xc0, !PT ;  /* 0xfffffffe00077812 */ /* 0x000fe200078ec0ff */
[----:B------:R-:W-:Y:S01]  /*06d0*/  VOTEU.ALL UP4, P1 ;  /* 0x00000000003f7886 */ /* 0x000fe20000880000 */
[----:B------:R-:W-:Y:S01]  /*06e0*/  LOP3.LUT R153, R2, 0xc, R153, 0x78, !PT ;  /* 0x0000000c02997812 */ /* 0x000fe200078e7899 */
[----:B------:R-:W-:-:S02]  /*06f0*/  VOTEU.ALL UP5, P1 ;  /* 0x00000000003f7886 */ /* 0x000fc400008a0000 */
[----:B------:R-:W-:Y:S01]  /*0700*/  IMAD.IADD R7, R2, 0x1, -R7 ;  /* 0x0000000102077824 */ /* 0x000fe200078e0a07 */
[----:B------:R-:W-:Y:S01]  /*0710*/  UIADD3 UR4, -UR4, URZ, URZ ;  /* 0x0000003f04047290 */ /* 0x000fe2000fffe13f */
[----:B------:R-:W3:Y:S01]  /*0720*/  LDC R2, c[0x0][0x140] ;  /* 0x00005000ff027b82 */ /* 0x000ee20000000800 */
[----:B0-----:R-:W-:Y:S02]  /*0730*/  R2UR UR9, R6 ;  /* 0x00000000060972ca */ /* 0x001fe400000e0000 */
[----:B------:R-:W-:Y:S02]  /*0740*/  UIMAD UR7, UR7, UR4, UR15 ;  /* 0x00000004070772a4 */ /* 0x000fe4000f8e020f */
[----:B--2---:R-:W-:Y:S01]  /*0750*/  @!UP0 ULEA UR12, UR11, UR10, 0x18 ;  /* 0x0000000a0b0c8291 */ /* 0x004fe2000f8ec03f */
[----:B------:R-:W-:Y:S01]  /*0760*/  UMOV UR4, 0x20 ;  /* 0x0000002000047882 */ /* 0x000fe20000000000 */
[----:B------:R-:W-:-:S04]  /*0770*/  @!UP1 UIADD3 UR10, -UR18, 0x100000, URZ ;  /* 0x00100000120a9890 */ /* 0x000fc8000fffe13f */
[----:B------:R-:W-:Y:S02]  /*0780*/  @!UP1 USHF.L.U32 UR11, UR10, 0xb, URZ ;  /* 0x0000000b0a0b9899 */ /* 0x000fe4000800063f */
[----:B------:R-:W-:Y:S01]  /*0790*/  @!UP1 USHF.L.U32 UR10, UR10, 0x1, URZ ;  /* 0x000000010a0a9899 */ /* 0x000fe2000800063f */
[----:B------:R-:W-:Y:S01]  /*07a0*/  ISETP.NE.AND P3, PT, R7, UR7, PT ;  /* 0x0000000707007c0c */ /* 0x000fe2000bf65270 */
[----:B------:R-:W-:-:S04]  /*07b0*/  @!UP0 UIADD3 UR4, -UR4, 0x100000, URZ ;  /* 0x0010000004048890 */ /* 0x000fc8000fffe13f */
[----:B------:R-:W-:Y:S02]  /*07c0*/  @!UP0 USHF.L.U32 UR5, UR4, 0xb, URZ ;  /* 0x0000000b04058899 */ /* 0x000fe4000800063f */
[----:B------:R-:W-:Y:S01]  /*07d0*/  @!UP0 USHF.L.U32 UR4, UR4, 0x1, URZ ;  /* 0x0000000104048899 */ /* 0x000fe2000800063f */
[----:B------:R-:W-:Y:S01]  /*07e0*/  VOTEU.ALL UP0, P0 ;  /* 0x00000000003f7886 */ /* 0x000fe20000000000 */
[----:B-----5:R-:W-:Y:S01]  /*07f0*/  @!UP1 ULEA UR13, UR16, UR13, 0x18 ;  /* 0x0000000d100d9291 */ /* 0x020fe2000f8ec03f */
[----:B------:R-:W-:Y:S01]  /*0800*/  VOTEU.ALL UP1, P0 ;  /* 0x00000000003f7886 */ /* 0x000fe20000020000 */
[----:B------:R-:W-:Y:S01]  /*0810*/  UIADD3 UR9, -UR9, URZ, URZ ;  /* 0x0000003f09097290 */ /* 0x000fe2000fffe13f */
[----:B------:R-:W-:Y:S01]  /*0820*/  LOP3.LUT P0, RZ, R4, 0x7, RZ, 0xc0, !PT ;  /* 0x0000000704ff7812 */ /* 0x000fe2000780c0ff */
[----:B------:R-:W0:Y:S06]  /*0830*/  FENCE.VIEW.ASYNC.S ;  /* 0x00000000000073c6 */ /* 0x000e2c0000000000 */
[----:B0-----:R-:W0:Y:S01]  /*0840*/  @!UP0 SYNCS.EXCH.64 URZ, [UR12+0x70], UR4 ;  /* 0x000070040c3f85b2 */ /* 0x001e220008000100 */
[----:B------:R-:W-:-:S02]  /*0850*/  @P3 LEA.HI R0, R153, R153, RZ, 0x1 ;  /* 0x0000009999003211 */ /* 0x000fc400078f08ff */
[----:B---3--:R-:W-:Y:S02]  /*0860*/  ISETP.EQ.U32.AND P1, PT, R2, 0x1, PT ;  /* 0x000000010200780c */ /* 0x008fe40003f22070 */
[----:B------:R-:W-:Y:S02]  /*0870*/  @P3 SHF.R.S32.HI R0, RZ, 0x1, R0 ;  /* 0x00000001ff003819 */ /* 0x000fe40000011400 */
[----:B------:R-:W-:-:S04]  /*0880*/  ISETP.LT.U32.AND P0, PT, R153, 0x2, !P0 ;  /* 0x000000029900780c */ /* 0x000fc80004701070 */
[----:B-1----:R-:W-:Y:S01]  /*0890*/  SEL R5, RZ, 0x1, !P0 ;  /* 0x00000001ff057807 */ /* 0x002fe20004000000 */
[----:B------:R1:W2:Y:S01]  /*08a0*/  @!UP1 SYNCS.EXCH.64 URZ, [UR12+0x78], UR4 ;  /* 0x000078040c3f95b2 */ /* 0x0002a20008000100 */
[----:B------:R-:W-:Y:S01]  /*08b0*/  NOP ;  /* 0x0000000000007918 */ /* 0x000fe20000000000 */
[----:B-1----:R-:W-:Y:S01]  /*08c0*/  UIMAD UR4, UR17, UR9, UR8 ;  /* 0x00000009110472a4 */ /* 0x002fe2000f8e0208 */
[----:B------:R1:W3:Y:S05]  /*08d0*/  @!UP2 SYNCS.EXCH.64 URZ, [UR13+0x50], UR10 ;  /* 0x0000500a0d3fa5b2 */ /* 0x0002ea0008000100 */
[----:B------:R-:W-:-:S04]  /*08e0*/  @P3 ISETP.NE.AND P4, PT, R0, UR4, PT ;  /* 0x0000000400003c0c */ /* 0x000fc8000bf85270 */
[----:B------:R-:W-:-:S04]  /*08f0*/  @P3 SEL R152, RZ, 0x1, P4 ;  /* 0x00000001ff983807 */ /* 0x000fc80002000000 */
[----:B------:R-:W-:Y:S01]  /*0900*/  LOP3.LUT R152, R152, R5, RZ, 0xc0, !PT ;  /* 0x0000000598987212 */ /* 0x000fe200078ec0ff */
[----:B------:R1:W0:Y:S01]  /*0910*/  @!UP3 SYNCS.EXCH.64 URZ, [UR13+0x58], UR10 ;  /* 0x0000580a0d3fb5b2 */ /* 0x0002220008000100 */
[----:B------:R1:W0:Y:S01]  /*0920*/  @!UP4 SYNCS.EXCH.64 URZ, [UR13+0x60], UR10 ;  /* 0x0000600a0d3fc5b2 */ /* 0x0002220008000100 */
[----:B------:R1:W0:Y:S01]  /*0930*/  @!UP5 SYNCS.EXCH.64 URZ, [UR13+0x68], UR10 ;  /* 0x0000680a0d3fd5b2 */ /* 0x0002220008000100 */
[----:B------:R-:W-:Y:S01]  /*0940*/  NOP ;  /* 0x0000000000007918 */ /* 0x000fe20000000000 */
[----:B-1----:R-:W-:Y:S05]  /*0950*/  @!P1 BRA `(.L_x_3) ;  /* 0x0000000000089947 */ /* 0x002fea0003800000 */
[----:B0-234-:R-:W-:Y:S01]  /*0960*/  UCGABAR_ARV ;  /* 0x00000000000079c7 */ /* 0x01dfe20008000000 */
[----:B------:R-:W-:Y:S05]  /*0970*/  BRA `(.L_x_4) ;  /* 0x0000000000047947 */ /* 0x000fea0003800000 */
.L_x_3:
[----:B0-234-:R-:W-:Y:S01]  /*0980*/  NOP ;  /* 0x0000000000007918 */ /* 0x01dfe20000000000 */
.L_x_4:
[----:B------:R-:W-:Y:S01]  /*0990*/  ULDC.64 UR4, c[0x0][0x598] ;  /* 0x0001660000047ab9 */ /* 0x000fe20000000a00 */
[----:B------:R-:W-:Y:S01]  /*09a0*/  ULDC.64 UR50, c[0x0][0x208] ;  /* 0x0000820000327ab9 */ /* 0x000fe20000000a00 */
[----:B------:R-:W-:-:S04]  /*09b0*/  ISETP.NE.U32.AND P0, PT, RZ, UR4, PT ;  /* 0x00000004ff007c0c */ /* 0x000fc8000bf05070 */
[----:B------:R-:W-:-:S13]  /*09c0*/  ISETP.NE.AND.EX P0, PT, RZ, UR5, PT, P0 ;  /* 0x00000005ff007c0c */ /* 0x000fda000bf05300 */
[----:B------:R-:W-:Y:S05]  /*09d0*/  @!P0 BRA `(.L_x_5) ;  /* 0x00000000001c8947 */ /* 0x000fea0003800000 */
[----:B------:R-:W0:Y:S02]  /*09e0*/  LDC.64 R6, c[0x0][0x598] ;  /* 0x00016600ff067b82 */ /* 0x000e240000000a00 */
[----:B0-----:R-:W2:Y:S02]  /*09f0*/  LDG.E.64 R6, desc[UR50][R6.64] ;  /* 0x0000003206067981 */ /* 0x001ea4000c1e1b00 */
[----:B--2---:R-:W-:-:S04]  /*0a00*/  ISETP.NE.U32.AND P0, PT, R6, RZ, PT ;  /* 0x000000ff0600720c */ /* 0x004fc80003f05070 */
[----:B------:R-:W-:-:S13]  /*0a10*/  ISETP.NE.AND.EX P0, PT, R7, RZ, PT, P0 ;  /* 0x000000ff0700720c */ /* 0x000fda0003f05300 */
[----:B------:R-:W-:Y:S05]  /*0a20*/  @!P0 BRA `(.L_x_5) ;  /* 0x0000000000088947 */ /* 0x000fea0003800000 */
[----:B------:R0:W5:Y:S01]  /*0a30*/  LD.E R23, desc[UR50][R6.64] ;  /* 0x0000003206177980 */ /* 0x000162000c101900 */
[----:B------:R-:W-:Y:S05]  /*0a40*/  BRA `(.L_x_6) ;  /* 0x0000000000247947 */ /* 0x000fea0003800000 */
.L_x_5:
[----:B------:R-:W-:Y:S02]  /*0a50*/  ULDC.64 UR4, c[0x0][0x588] ;  /* 0x0001620000047ab9 */ /* 0x000fe40000000a00 */
[----:B------:R-:W-:-:S04]  /*0a60*/  ISETP.NE.U32.AND P0, PT, RZ, UR4, PT ;  /* 0x00000004ff007c0c */ /* 0x000fc8000bf05070 */
[----:B------:R-:W-:-:S13]  /*0a70*/  ISETP.NE.AND.EX P0, PT, RZ, UR5, PT, P0 ;  /* 0x00000005ff007c0c */ /* 0x000fda000bf05300 */
[----:B------:R-:W-:Y:S05]  /*0a80*/  @!P0 BRA `(.L_x_7) ;  /* 0x00000000000c8947 */ /* 0x000fea0003800000 */
[----:B------:R-:W0:Y:S02]  /*0a90*/  LDC.64 R6, c[0x0][0x588] ;  /* 0x00016200ff067b82 */ /* 0x000e240000000a00 */
[----:B0-----:R1:W5:Y:S01]  /*0aa0*/  LDG.E R23, desc[UR50][R6.64] ;  /* 0x0000003206177981 */ /* 0x001362000c1e1900 */
[----:B------:R-:W-:Y:S05]  /*0ab0*/  BRA `(.L_x_6) ;  /* 0x0000000000087947 */ /* 0x000fea0003800000 */
.L_x_7:
[----:B------:R-:W-:Y:S02]  /*0ac0*/  ULDC UR4, c[0x0][0x580] ;  /* 0x0001600000047ab9 */ /* 0x000fe40000000800 */
[----:B------:R-:W-:-:S07]  /*0ad0*/  IMAD.U32 R23, RZ, RZ, UR4 ;  /* 0x00000004ff177e24 */ /* 0x000fce000f8e00ff */
.L_x_6:
[----:B------:R-:W-:Y:S02]  /*0ae0*/  ULDC.64 UR4, c[0x0][0x5a0] ;  /* 0x0001680000047ab9 */ /* 0x000fe40000000a00 */
[----:B------:R-:W-:-:S04]  /*0af0*/  ISETP.NE.U32.AND P0, PT, RZ, UR4, PT ;  /* 0x00000004ff007c0c */ /* 0x000fc8000bf05070 */
[----:B------:R-:W-:-:S13]  /*0b00*/  ISETP.NE.AND.EX P0, PT, RZ, UR5, PT, P0 ;  /* 0x00000005ff007c0c */ /* 0x000fda000bf05300 */
[----:B------:R-:W-:Y:S05]  /*0b10*/  @!P0 BRA `(.L_x_8) ;  /* 0x00000000001c8947 */ /* 0x000fea0003800000 */
[----:B01----:R-:W0:Y:S02]  /*0b20*/  LDC.64 R6, c[0x0][0x5a0] ;  /* 0x00016800ff067b82 */ /* 0x003e240000000a00 */
[----:B0-----:R-:W2:Y:S02]  /*0b30*/  LDG.E.64 R6, desc[UR50][R6.64] ;  /* 0x0000003206067981 */ /* 0x001ea4000c1e1b00 */
[----:B--2---:R-:W-:-:S04]  /*0b40*/  ISETP.NE.U32.AND P0, PT, R6, RZ, PT ;  /* 0x000000ff0600720c */ /* 0x004fc80003f05070 */
[----:B------:R-:W-:-:S13]  /*0b50*/  ISETP.NE.AND.EX P0, PT, R7, RZ, PT, P0 ;  /* 0x000000ff0700720c */ /* 0x000fda0003f05300 */
[----:B------:R-:W-:Y:S05]  /*0b60*/  @!P0 BRA `(.L_x_8) ;  /* 0x0000000000088947 */ /* 0x000fea0003800000 */
[----:B------:R0:W5:Y:S01]  /*0b70*/  LD.E R22, desc[UR50][R6.64] ;  /* 0x0000003206167980 */ /* 0x000162000c101900 */
[----:B------:R-:W-:Y:S05]  /*0b80*/  BRA `(.L_x_9) ;  /* 0x0000000000247947 */ /* 0x000fea0003800000 */
.L_x_8:
[----:B------:R-:W-:Y:S02]  /*0b90*/  ULDC.64 UR4, c[0x0][0x590] ;  /* 0x0001640000047ab9 */ /* 0x000fe40000000a00 */
[----:B------:R-:W-:-:S04]  /*0ba0*/  ISETP.NE.U32.AND P0, PT, RZ, UR4, PT ;  /* 0x00000004ff007c0c */ /* 0x000fc8000bf05070 */
[----:B------:R-:W-:-:S13]  /*0bb0*/  ISETP.NE.AND.EX P0, PT, RZ, UR5, PT, P0 ;  /* 0x00000005ff007c0c */ /* 0x000fda000bf05300 */
[----:B------:R-:W-:Y:S05]  /*0bc0*/  @!P0 BRA `(.L_x_10) ;  /* 0x00000000000c8947 */ /* 0x000fea0003800000 */
[----:B01----:R-:W0:Y:S02]  /*0bd0*/  LDC.64 R6, c[0x0][0x590] ;  /* 0x00016400ff067b82 */ /* 0x003e240000000a00 */
[----:B0-----:R1:W5:Y:S01]  /*0be0*/  LDG.E R22, desc[UR50][R6.64] ;  /* 0x0000003206167981 */ /* 0x001362000c1e1900 */
[----:B------:R-:W-:Y:S05]  /*0bf0*/  BRA `(.L_x_9) ;  /* 0x0000000000087947 */ /* 0x000fea0003800000 */
.L_x_10:
[----:B------:R-:W-:Y:S02]  /*0c00*/  ULDC UR4, c[0x0][0x584] ;  /* 0x0001610000047ab9 */ /* 0x000fe40000000800 */
[----:B------:R-:W-:-:S07]  /*0c10*/  IMAD.U32 R22, RZ, RZ, UR4 ;  /* 0x00000004ff167e24 */ /* 0x000fce000f8e00ff */
.L_x_9:
[----:B------:R-:W-:Y:S01]  /*0c20*/  ULDC UR4, c[0x0][0x65c] ;  /* 0x0001970000047ab9 */ /* 0x000fe20000000800 */
[----:B01----:R-:W0:Y:S01]  /*0c30*/  LDC.64 R6, c[0x0][0x650] ;  /* 0x00019400ff067b82 */ /* 0x003e220000000a00 */
[----:B------:R-:W-:Y:S01]  /*0c40*/  UISETP.NE.AND UP2, UPT, UR4, 0x1, UPT ;  /* 0x000000010400788c */ /* 0x000fe2000bf45270 */
[----:B------:R-:W-:Y:S01]  /*0c50*/  IMAD.MOV.U32 R18, RZ, RZ, -0x1 ;  /* 0xffffffffff127424 */ /* 0x000fe200078e00ff */
[----:B------:R-:W-:Y:S01]  /*0c60*/  UISETP.NE.AND UP0, UPT, UR19, 0x2, UPT ;  /* 0x000000021300788c */ /* 0x000fe2000bf05270 */
[----:B------:R-:W-:Y:S01]  /*0c70*/  IMAD.MOV.U32 R2, RZ, RZ, -0x1 ;  /* 0xffffffffff027424 */ /* 0x000fe200078e00ff */
[----:B------:R-:W-:Y:S01]  /*0c80*/  UP2UR UR39, UPR, URZ, 0x4 ;  /* 0x000000043f277883 */ /* 0x000fe20008000000 */
[----:B------:R-:W-:-:S06]  /*0c90*/  IMAD.MOV.U32 R19, RZ, RZ, -0x1 ;  /* 0xffffffffff137424 */ /* 0x000fcc00078e00ff */
[----:B------:R-:W-:Y:S01]  /*0ca0*/  @UP2 ULDC UR12, c[0x0][0x10] ;  /* 0x00000400000c2ab9 */ /* 0x000fe20000000800 */
[----:B------:R-:W-:Y:S01]  /*0cb0*/  @UP2 UMOV UR4, UR8 ;  /* 0x0000000800042c82 */ /* 0x000fe20008000000 */
[----:B------:R-:W-:Y:S01]  /*0cc0*/  @UP2 UMOV UR5, URZ ;  /* 0x0000003f00052c82 */ /* 0x000fe20008000000 */
[----:B------:R-:W-:Y:S01]  /*0cd0*/  @!UP2 ULDC UR16, c[0x0][0xc] ;  /* 0x000003000010aab9 */ /* 0x000fe20000000800 */
[----:B------:R-:W-:Y:S01]  /*0ce0*/  @UP2 UIMAD.WIDE.U32 UR12, UR15, UR12, UR4 ;  /* 0x0000000c0f0c22a5 */ /* 0x000fe2000f8e0004 */
[----:B------:R-:W-:Y:S02]  /*0cf0*/  ULDC UR10, c[0x0][0xc] ;  /* 0x00000300000a7ab9 */ /* 0x000fe40000000800 */
[----:B------:R-:W-:Y:S01]  /*0d00*/  @UP2 UMOV UR4, URZ ;  /* 0x0000003f00042c82 */ /* 0x000fe20008000000 */
[----:B------:R-:W-:Y:S01]  /*0d10*/  UMOV UR5, URZ ;  /* 0x0000003f00057c82 */ /* 0x000fe20008000000 */
[----:B------:R-:W-:Y:S01]  /*0d20*/  @UP2 UIADD3 UR18, UR13, UR4, URZ ;  /* 0x000000040d122290 */ /* 0x000fe2000fffe03f */
[----:B------:R-:W-:-:S02]  /*0d30*/  ULDC UR11, c[0x0][0x10] ;  /* 0x00000400000b7ab9 */ /* 0x000fc40000000800 */
[----:B------:R-:W-:Y:S01]  /*0d40*/  UMOV UR4, UR15 ;  /* 0x0000000f00047c82 */ /* 0x000fe20008000000 */
[----:B------:R-:W-:Y:S02]  /*0d50*/  UIMAD.WIDE.U32 UR10, UR10, UR11, URZ ;  /* 0x0000000b0a0a72a5 */ /* 0x000fe4000f8e003f */
[----:B------:R-:W-:Y:S01]  /*0d60*/  @!UP2 UIMAD.WIDE.U32 UR4, UR8, UR16, UR4 ;  /* 0x000000100804a2a5 */ /* 0x000fe2000f8e0004 */
[----:B------:R-:W-:Y:S02]  /*0d70*/  ULDC UR13, c[0x0][0x14] ;  /* 0x00000500000d7ab9 */ /* 0x000fe40000000800 */
[----:B------:R-:W-:Y:S02]  /*0d80*/  UIMAD.WIDE.U32 UR36, UR10, UR13, URZ ;  /* 0x0000000d0a2472a5 */ /* 0x000fe4000f8e003f */
[----:B------:R-:W-:Y:S02]  /*0d90*/  UIMAD UR40, UR11, UR13, URZ ;  /* 0x0000000d0b2872a4 */ /* 0x000fe4000f8e023f */
[----:B------:R-:W-:Y:S01]  /*0da0*/  @!UP2 UMOV UR12, UR4 ;  /* 0x00000004000cac82 */ /* 0x000fe20008000000 */
[----:B------:R-:W-:Y:S01]  /*0db0*/  @!UP2 UMOV UR18, UR5 ;  /* 0x000000050012ac82 */ /* 0x000fe20008000000 */
[----:B------:R-:W-:-:S02]  /*0dc0*/  UIADD3 UR40, UR37, UR40, URZ ;  /* 0x0000002825287290 */ /* 0x000fc4000fffe03f */
[----:B------:R-:W-:-:S04]  /*0dd0*/  UIADD3 UR4, UP1, UR12, UR36, URZ ;  /* 0x000000240c047290 */ /* 0x000fc8000ff3e03f */
[----:B------:R-:W-:Y:S02]  /*0de0*/  UIADD3.X UR5, UR18, UR40, URZ, UP1, !UPT ;  /* 0x0000002812057290 */ /* 0x000fe40008ffe43f */
[----:B------:R-:W-:Y:S02]  /*0df0*/  USEL UR4, UR4, UR12, !UP0 ;  /* 0x0000000c04047287 */ /* 0x000fe4000c000000 */
[----:B------:R-:W-:-:S04]  /*0e00*/  USEL UR5, UR5, UR18, !UP0 ;  /* 0x0000001205057287 */ /* 0x000fc8000c000000 */
[----:B0-----:R-:W-:Y:S01]  /*0e10*/  ISETP.LE.U32.AND P0, PT, R6, UR4, PT ;  /* 0x0000000406007c0c */ /* 0x001fe2000bf03070 */
[----:B------:R-:W-:Y:S02]  /*0e20*/  IMAD.U32 R16, RZ, RZ, UR4 ;  /* 0x00000004ff107e24 */ /* 0x000fe4000f8e00ff */
[----:B------:R-:W-:Y:S02]  /*0e30*/  IMAD.U32 R0, RZ, RZ, UR5 ;  /* 0x00000005ff007e24 */ /* 0x000fe4000f8e00ff */
[----:B------:R-:W-:-:S03]  /*0e40*/  IMAD.U32 R17, RZ, RZ, UR5 ;  /* 0x00000005ff117e24 */ /* 0x000fc6000f8e00ff */
[----:B------:R-:W-:Y:S02]  /*0e50*/  ISETP.GE.U32.AND.EX P0, PT, R0, R7, PT, P0 ;  /* 0x000000070000720c */ /* 0x000fe40003f06100 */
[----:B------:R-:W-:-:S11]  /*0e60*/  PRMT R0, RZ, 0x7610, R0 ;  /* 0x00007610ff007816 */ /* 0x000fd60000000000 */
[----:B------:R-:W-:Y:S05]  /*0e70*/  @P0 BRA `(.L_x_11) ;  /* 0x0000000400500947 */ /* 0x000fea0003800000 */
[----:B------:R-:W-:Y:S01]  /*0e80*/  ULDC.64 UR18, c[0x0][0x628] ;  /* 0x00018a0000127ab9 */ /* 0x000fe20000000a00 */
[C---:B------:R-:W-:Y:S01]  /*0e90*/  R2UR UR20, R16.reuse ;  /* 0x00000000101472ca */ /* 0x040fe200000e0000 */
[----:B------:R-:W-:Y:S01]  /*0ea0*/  ULDC UR16, c[0x0][0x630] ;  /* 0x00018c0000107ab9 */ /* 0x000fe20000000800 */
[----:B------:R-:W-:Y:S02]  /*0eb0*/  ISETP.NE.U32.AND P0, PT, RZ, UR18, PT ;  /* 0x00000012ff007c0c */ /* 0x000fe4000bf05070 */
[----:B------:R-:W-:Y:S02]  /*0ec0*/  R2UR UR4, R16 ;  /* 0x00000000100472ca */ /* 0x000fe400000e0000 */
[----:B------:R-:W-:Y:S02]  /*0ed0*/  ISETP.NE.AND.EX P0, PT, RZ, UR19, PT, P0 ;  /* 0x00000013ff007c0c */ /* 0x000fe4000bf05300 */
[----:B------:R-:W-:-:S11]  /*0ee0*/  R2UR UR5, R17 ;  /* 0x00000000110572ca */ /* 0x000fd600000e0000 */
[----:B------:R-:W-:Y:S05]  /*0ef0*/  @!P0 BRA `(.L_x_12) ;  /* 0x0000000000308947 */ /* 0x000fea0003800000 */
[----:B------:R-:W-:Y:S01]  /*0f00*/  R2UR UR4, R16 ;  /* 0x00000000100472ca */ /* 0x000fe200000e0000 */
[----:B------:R-:W-:Y:S01]  /*0f10*/  ULDC UR12, c[0x0][0x634] ;  /* 0x00018d00000c7ab9 */ /* 0x000fe20000000800 */
[----:B------:R-:W-:-:S11]  /*0f20*/  R2UR UR15, R17 ;  /* 0x00000000110f72ca */ /* 0x000fd600000e0000 */
[----:B------:R-:W-:-:S04]  /*0f30*/  UIADD3 UR12, UP1, UR4, UR12, URZ ;  /* 0x0000000c040c7290 */ /* 0x000fc8000ff3e03f */
[----:B------:R-:W-:-:S04]  /*0f40*/  UIADD3.X UR15, URZ, UR15, URZ, UP1, !UPT ;  /* 0x0000000f3f0f7290 */ /* 0x000fc80008ffe43f */
[----:B------:R-:W-:-:S04]  /*0f50*/  UIMAD.WIDE.U32 UR4, UR15, UR18, URZ ;  /* 0x000000120f0472a5 */ /* 0x000fc8000f8e003f */
[----:B------:R-:W-:Y:S02]  /*0f60*/  UIMAD.WIDE.U32 UR10, UP1, UR12, UR19, UR4 ;  /* 0x000000130c0a72a5 */ /* 0x000fe4000f820004 */
[----:B------:R-:W-:Y:S02]  /*0f70*/  UIMAD.WIDE.U32 UR4, UR12, UR18, URZ ;  /* 0x000000120c0472a5 */ /* 0x000fe4000f8e003f */
[----:B------:R-:W-:Y:S02]  /*0f80*/  UIADD3.X UR13, URZ, URZ, URZ, UP1, !UPT ;  /* 0x0000003f3f0d7290 */ /* 0x000fe40008ffe43f */
[----:B------:R-:W-:Y:S01]  /*0f90*/  UIADD3 URZ, UP1, UR5, UR10, URZ ;  /* 0x0000000a053f7290 */ /* 0x000fe2000ff3e03f */
[----:B------:R-:W-:-:S03]  /*0fa0*/  UMOV UR12, UR11 ;  /* 0x0000000b000c7c82 */ /* 0x000fc60008000000 */
[----:B------:R-:W-:-:S12]  /*0fb0*/  UIMAD.WIDE.U32.X UR4, UR15, UR19, UR12, UP1 ;  /* 0x000000130f0472a5 */ /* 0x000fd800088e040c */
.L_x_12:
[----:B------:R-:W-:Y:S01]  /*0fc0*/  USHF.R.U64 UR4, UR4, UR16, UR5 ;  /* 0x0000001004047299 */ /* 0x000fe20008001205 */
[----:B------:R-:W-:Y:S01]  /*0fd0*/  R2UR UR11, R17 ;  /* 0x00000000110b72ca */ /* 0x000fe200000e0000 */
[----:B------:R-:W-:Y:S02]  /*0fe0*/  USHF.R.U32.HI UR5, URZ, UR16, UR5 ;  /* 0x000000103f057299 */ /* 0x000fe40008011605 */
[----:B------:R-:W-:Y:S01]  /*0ff0*/  UIADD3 UR12, UP1, URZ, -UR4, URZ ;  /* 0x800000043f0c7290 */ /* 0x000fe2000ff3e03f */
[----:B------:R-:W-:Y:S01]  /*1000*/  ULDC.64 UR18, c[0x0][0x620] ;  /* 0x0001880000127ab9 */ /* 0x000fe20000000a00 */
[----:B------:R-:W-:Y:S02]  /*1010*/  UISETP.NE.AND UP2, UPT, UR39, URZ, UPT ;  /* 0x0000003f2700728c */ /* 0x000fe4000bf45270 */
[----:B------:R-:W-:Y:S01]  /*1020*/  UIADD3.X UR5, URZ, ~UR5, URZ, UP1, !UPT ;  /* 0x800000053f057290 */ /* 0x000fe20008ffe43f */
[----:B------:R-:W-:Y:S01]  /*1030*/  UMOV UR10, UR20 ;  /* 0x00000014000a7c82 */ /* 0x000fe20008000000 */
[----:B------:R-:W-:-:S02]  /*1040*/  ULDC UR13, c[0x0][0x618] ;  /* 0x00018600000d7ab9 */ /* 0x000fc40000000800 */
[----:B------:R-:W-:Y:S02]  /*1050*/  UIMAD UR5, UR5, UR18, URZ ;  /* 0x00000012050572a4 */ /* 0x000fe4000f8e023f */
[----:B------:R-:W-:Y:S02]  /*1060*/  UIMAD.WIDE.U32 UR10, UR12, UR18, UR10 ;  /* 0x000000120c0a72a5 */ /* 0x000fe4000f8e000a */
[----:B------:R-:W-:Y:S02]  /*1070*/  UIMAD UR12, UR12, UR19, UR5 ;  /* 0x000000130c0c72a4 */ /* 0x000fe4000f8e0205 */
[----:B------:R-:W-:Y:S02]  /*1080*/  @UP2 UIMAD UR7, UR17, UR9, UR8 ;  /* 0x00000009110722a4 */ /* 0x000fe4000f8e0208 */
[----:B------:R-:W-:Y:S01]  /*1090*/  UIADD3 UR11, UR11, UR12, URZ ;  /* 0x0000000c0b0b7290 */ /* 0x000fe2000fffe03f */
[----:B------:R-:W-:Y:S01]  /*10a0*/  ULDC.64 UR8, c[0x0][0x640] ;  /* 0x0001900000087ab9 */ /* 0x000fe20000000a00 */
[----:B------:R-:W-:-:S02]  /*10b0*/  ULDC UR15, c[0x0][0x608] ;  /* 0x00018200000f7ab9 */ /* 0x000fc40000000800 */
[----:B------:R-:W-:Y:S01]  /*10c0*/  USHF.R.U64 UR20, UR10, UR13, UR11 ;  /* 0x0000000d0a147299 */ /* 0x000fe2000800120b */
[----:B------:R-:W-:Y:S01]  /*10d0*/  ISETP.NE.U32.AND P0, PT, RZ, UR8, PT ;  /* 0x00000008ff007c0c */ /* 0x000fe2000bf05070 */
[----:B------:R-:W-:Y:S01]  /*10e0*/  USHF.R.U32.HI UR11, URZ, UR13, UR11 ;  /* 0x0000000d3f0b7299 */ /* 0x000fe2000801160b */
[----:B------:R-:W-:Y:S02]  /*10f0*/  ULDC UR21, c[0x0][0x658] ;  /* 0x0001960000157ab9 */ /* 0x000fe40000000800 */
[----:B------:R-:W-:Y:S01]  /*1100*/  ISETP.NE.AND.EX P0, PT, RZ, UR9, PT, P0 ;  /* 0x00000009ff007c0c */ /* 0x000fe2000bf05300 */
[----:B------:R-:W-:Y:S02]  /*1110*/  USHF.R.U64 UR25, UR20, UR15, UR11 ;  /* 0x0000000f14197299 */ /* 0x000fe4000800120b */
[----:B------:R-:W-:Y:S01]  /*1120*/  USHF.R.U32.HI UR11, URZ, UR15, UR11 ;  /* 0x0000000f3f0b7299 */ /* 0x000fe2000801160b */
[----:B------:R-:W-:Y:S01]  /*1130*/  UMOV UR10, 0xffffffff ;  /* 0xffffffff000a7882 */ /* 0x000fe20000000000 */
[----:B------:R-:W-:Y:S01]  /*1140*/  ULDC UR5, c[0x0][0x600] ;  /* 0x0001800000057ab9 */ /* 0x000fe20000000800 */
[----:B------:R-:W-:-:S02]  /*1150*/  USHF.L.U32 UR10, UR10, UR21, URZ ;  /* 0x000000150a0a7299 */ /* 0x000fc4000800063f */
[----:B------:R-:W-:Y:S02]  /*1160*/  USHF.R.U64 UR26, UR25, UR21, UR11 ;  /* 0x00000015191a7299 */ /* 0x000fe4000800120b */
[----:B------:R-:W-:Y:S02]  /*1170*/  ULOP3.LUT UR15, URZ, UR10, URZ, 0x33, !UPT ;  /* 0x0000000a3f0f7292 */ /* 0x000fe4000f8e333f */
[----:B------:R-:W-:Y:S02]  /*1180*/  UIADD3 UR19, UR5, -0x1, URZ ;  /* 0xffffffff05137890 */ /* 0x000fe4000fffe03f */
[----:B------:R-:W-:Y:S01]  /*1190*/  USHF.R.U32.HI UR11, URZ, UR21, UR11 ;  /* 0x000000153f0b7299 */ /* 0x000fe2000801160b */
[----:B------:R-:W-:Y:S01]  /*11a0*/  ULDC UR22, c[0x0][0x648] ;  /* 0x0001920000167ab9 */ /* 0x000fe20000000800 */
[----:B------:R-:W-:Y:S01]  /*11b0*/  ULDC UR23, c[0x0][0x638] ;  /* 0x00018e0000177ab9 */ /* 0x000fe20000000800 */
[----:B------:R-:W-:Y:S01]  /*11c0*/  UMOV UR24, 0x1 ;  /* 0x0000000100187882 */ /* 0x000fe20000000000 */
[----:B------:R-:W-:Y:S01]  /*11d0*/  UMOV UR10, UR26 ;  /* 0x0000001a000a7c82 */ /* 0x000fe20008000000 */
[----:B------:R-:W-:Y:S07]  /*11e0*/  @!P0 BRA `(.L_x_13) ;  /* 0x0000000000308947 */ /* 0x000fee0003800000 */
[----:B------:R-:W-:Y:S02]  /*11f0*/  ULDC UR16, c[0x0][0x64c] ;  /* 0x0001930000107ab9 */ /* 0x000fe40000000800 */
        /* <DEDUP_REMOVED lines=8> */
[----:B------:R-:W-:-:S07]  /*1280*/  UIMAD.WIDE.U32.X UR8, UR18, UR9, UR16, UP1 ;  /* 0x00000009120872a5 */ /* 0x000fce00088e0410 */
[----:B------:R-:W-:Y:S01]  /*1290*/  UMOV UR10, UR8 ;  /* 0x00000008000a7c82 */ /* 0x000fe20008000000 */
[----:B------:R-:W-:-:S05]  /*12a0*/  UMOV UR11, UR9 ;  /* 0x00000009000b7c82 */ /* 0x000fca0008000000 */
.L_x_13:
[----:B------:R-:W-:Y:S01]  /*12b0*/  USHF.R.U64 UR9, UR10, UR22, UR11 ;  /* 0x000000160a097299 */ /* 0x000fe2000800120b */
[----:B------:R-:W-:Y:S01]  /*12c0*/  IMAD.MOV.U32 R0, RZ, RZ, 0x1 ;  /* 0x00000001ff007424 */ /* 0x000fe200078e00ff */
[----:B------:R-:W-:Y:S01]  /*12d0*/  USHF.L.U32 UR8, UR24, UR21, URZ ;  /* 0x0000001518087299 */ /* 0x000fe2000800063f */
[----:B------:R-:W-:Y:S01]  /*12e0*/  IMAD.U32 R19, RZ, RZ, UR4 ;  /* 0x00000004ff137e24 */ /* 0x000fe2000f8e00ff */
[----:B------:R-:W-:Y:S02]  /*12f0*/  ULOP3.LUT UR15, UR25, UR15, URZ, 0xc0, !UPT ;  /* 0x0000000f190f7292 */ /* 0x000fe4000f8ec03f */
[----:B------:R-:W-:Y:S02]  /*1300*/  UIADD3 UR10, -UR9, URZ, URZ ;  /* 0x0000003f090a7290 */ /* 0x000fe4000fffe13f */
[----:B------:R-:W-:Y:S02]  /*1310*/  UIMAD UR15, UR8, UR9, UR15 ;  /* 0x00000009080f72a4 */ /* 0x000fe4000f8e020f */
[----:B------:R-:W-:-:S02]  /*1320*/  ULOP3.LUT UR19, UR20, UR19, URZ, 0xc0, !UPT ;  /* 0x0000001314137292 */ /* 0x000fc4000f8ec03f */
[----:B------:R-:W-:Y:S01]  /*1330*/  UIMAD UR8, UR10, UR23, UR26 ;  /* 0x000000170a0872a4 */ /* 0x000fe2000f8e021a */
[----:B------:R-:W-:Y:S01]  /*1340*/  ULDC UR9, c[0x0][0x610] ;  /* 0x0001840000097ab9 */ /* 0x000fe20000000800 */
[----:B------:R-:W-:Y:S02]  /*1350*/  UISETP.NE.AND UP1, UPT, UR39, URZ, UPT ;  /* 0x0000003f2700728c */ /* 0x000fe4000bf25270 */
[----:B------:R-:W-:Y:S02]  /*1360*/  UIMAD UR7, UR15, UR9, UR7 ;  /* 0x000000090f0772a4 */ /* 0x000fe4000f8e0207 */
[----:B------:R-:W-:-:S04]  /*1370*/  UIMAD UR8, UR8, UR5, UR19 ;  /* 0x00000005080872a4 */ /* 0x000fc8000f8e0213 */
[----:B------:R-:W-:Y:S02]  /*1380*/  USEL UR5, UR8, UR7, !UP1 ;  /* 0x0000000708057287 */ /* 0x000fe4000c800000 */
[----:B------:R-:W-:-:S04]  /*1390*/  USEL UR7, UR7, UR8, !UP1 ;  /* 0x0000000807077287 */ /* 0x000fc8000c800000 */
[----:B------:R-:W-:Y:S02]  /*13a0*/  IMAD.U32 R2, RZ, RZ, UR5 ;  /* 0x00000005ff027e24 */ /* 0x000fe4000f8e00ff */
[----:B------:R-:W-:-:S07]  /*13b0*/  IMAD.U32 R18, RZ, RZ, UR7 ;  /* 0x00000007ff127e24 */ /* 0x000fce000f8e00ff */
.L_x_11:
[----:B------:R-:W-:Y:S05]  /*13c0*/  @!P1 BRA `(.L_x_14) ;  /* 0x00000000000c9947 */ /* 0x000fea0003800000 */
[----:B------:R-:W-:Y:S01]  /*13d0*/  UCGABAR_WAIT ;  /* 0x0000000000007dc7 */ /* 0x000fe20008000000 */
[----:B------:R-:W-:Y:S01]  /*13e0*/  CCTL.IVALL ;  /* 0x00000000ff00798f */ /* 0x000fe20002000000 */
[----:B------:R-:W-:Y:S05]  /*13f0*/  BRA `(.L_x_15) ;  /* 0x0000000000047947 */ /* 0x000fea0003800000 */
.L_x_14:
[----:B------:R-:W-:Y:S06]  /*1400*/  BAR.SYNC.DEFER_BLOCKING 0x0 ;  /* 0x0000000000007b1d */ /* 0x000fec0000010000 */
.L_x_15:
[----:B------:R-:W-:Y:S02]  /*1410*/  ULDC UR4, c[0x0][0x28c] ;  /* 0x0000a30000047ab9 */ /* 0x000fe40000000800 */
[----:B------:R-:W-:-:S04]  /*1420*/  UIADD3 UR4, UR4, 0x1f, URZ ;  /* 0x0000001f04047890 */ /* 0x000fc8000fffe03f */
[----:B------:R-:W-:-:S04]  /*1430*/  USHF.R.S32.HI UR5, URZ, 0x1f, UR4 ;  /* 0x0000001f3f057899 */ /* 0x000fc80008011404 */
[----:B------:R-:W-:-:S04]  /*1440*/  ULEA.HI UR5, UR5, UR4, URZ, 0x5 ;  /* 0x0000000405057291 */ /* 0x000fc8000f8f283f */
[----:B------:R-:W-:Y:S01]  /*1450*/  USHF.R.S32.HI UR38, URZ, 0x5, UR5 ;  /* 0x000000053f267899 */ /* 0x000fe20008011405 */
[----:B------:R-:W-:Y:S11]  /*1460*/  @!P2 BRA `(.L_x_16) ;  /* 0x000000900044a947 */ /* 0x000ff60003800000 */
[----:B------:R-:W-:-:S06]  /*1470*/  UISETP.GT.U32.AND UP1, UPT, UR14, 0x1, UPT ;  /* 0x000000010e00788c */ /* 0x000fcc000bf24070 */
[----:B------:R-:W-:-:S13]  /*1480*/  PLOP3.LUT P0, PT, PT, PT, UP1, 0x80, 0x0 ;  /* 0x000000000000781c */ /* 0x000fda0003f0f018 */
[----:B------:R-:W-:Y:S05]  /*1490*/  @P0 EXIT ;  /* 0x000000000000094d */ /* 0x000fea0003800000 */
.L_x_17:
[----:B------:R-:W-:-:S08]  /*14a0*/  NOP ;  /* 0x0000000000007918 */ /* 0x000fd00000000000 */
[----:B------:R-:W0:Y:S02]  /*14b0*/  USETMAXREG.TRY_ALLOC.CTAPOOL UP1, 0xe8 ;  /* 0x000000e8000079c8 */ /* 0x000e240008020600 */
[----:B0-----:R-:W-:-:S13]  /*14c0*/  PLOP3.LUT P0, PT, PT, PT, UP1, 0x80, 0x0 ;  /* 0x000000000000781c */ /* 0x001fda0003f0f018 */
[----:B------:R-:W-:Y:S05]  /*14d0*/  @!P0 BRA `(.L_x_17) ;  /* 0xfffffffc00f08947 */ /* 0x000fea000383ffff */
[----:B------:R-:W-:-:S13]  /*14e0*/  LOP3.LUT P0, RZ, R0, 0xff, RZ, 0xc0, !PT ;  /* 0x000000ff00ff7812 */ /* 0x000fda000780c0ff */
[----:B------:R-:W-:Y:S05]  /*14f0*/  @!P0 EXIT ;  /* 0x000000000000894d */ /* 0x000fea0003800000 */
[----:B------:R-:W0:Y:S01]  /*1500*/  S2UR UR5, SR_CgaCtaId ;  /* 0x00000000000579c3 */ /* 0x000e220000008800 */
[----:B------:R-:W-:Y:S01]  /*1510*/  VIADD R8, R8, 0xffffffff ;  /* 0xffffffff08087836 */ /* 0x000fe20000000000 */
[CC--:B------:R-:W-:Y:S01]  /*1520*/  LEA.HI R0, R9.reuse, R4.reuse, RZ, 0x2 ;  /* 0x0000000409007211 */ /* 0x0c0fe200078f10ff */
[----:B------:R-:W-:Y:S01]  /*1530*/  UMOV UR44, 0x400 ;  /* 0x00000400002c7882 */ /* 0x000fe20000000000 */
[----:B------:R-:W-:Y:S01]  /*1540*/  LEA.HI R9, R9, R4, RZ, 0x5 ;  /* 0x0000000409097211 */ /* 0x000fe200078f28ff */
[----:B------:R-:W-:Y:S01]  /*1550*/  USHF.R.U32.HI UR4, URZ, 0x2, UR38 ;  /* 0x000000023f047899 */ /* 0x000fe20008011626 */
[C---:B------:R-:W-:Y:S01]  /*1560*/  R2UR UR46, R8.reuse ;  /* 0x00000000082e72ca */ /* 0x040fe200000e0000 */
[----:B------:R-:W-:Y:S01]  /*1570*/  ULOP3.LUT UR45, UR38, 0x3, URZ, 0xc0, !UPT ;  /* 0x00000003262d7892 */ /* 0x000fe2000f8ec03f */
[--C-:B------:R-:W-:Y:S01]  /*1580*/  SHF.R.S32.HI R154, RZ, 0x2, R0.reuse ;  /* 0x00000002ff9a7819 */ /* 0x100fe20000011400 */
[----:B------:R-:W-:Y:S01]  /*1590*/  UISETP.LT.AND UP1, UPT, UR38, 0x1, UPT ;  /* 0x000000012600788c */ /* 0x000fe2000bf21270 */
[----:B------:R-:W-:Y:S01]  /*15a0*/  SHF.R.S32.HI R3, RZ, 0x1f, R0 ;  /* 0x0000001fff037819 */ /* 0x000fe20000011400 */
[----:B------:R-:W-:Y:S01]  /*15b0*/  ULOP3.LUT UR4, UR4, 0x1, URZ, 0xc0, !UPT ;  /* 0x0000000104047892 */ /* 0x000fe2000f8ec03f */
[----:B------:R-:W-:Y:S01]  /*15c0*/  SHF.R.S32.HI R9, RZ, 0x5, R9 ;  /* 0x00000005ff097819 */ /* 0x000fe20000011409 */
[----:B------:R-:W-:Y:S01]  /*15d0*/  ULDC UR6, c[0x0][0x284] ;  /* 0x0000a10000067ab9 */ /* 0x000fe20000000800 */
[----:B------:R-:W-:Y:S01]  /*15e0*/  LEA.HI R3, R3, R154, RZ, 0x3 ;  /* 0x0000009a03037211 */ /* 0x000fe200078f18ff */
[----:B------:R-:W-:Y:S01]  /*15f0*/  USEL UR45, UR45, URZ, !UP0 ;  /* 0x0000003f2d2d7287 */ /* 0x000fe2000c000000 */
[----:B------:R-:W-:Y:S01]  /*1600*/  ISETP.NE.AND P0, PT, R8, RZ, PT ;  /* 0x000000ff0800720c */ /* 0x000fe20003f05270 */
[----:B------:R-:W-:Y:S01]  /*1610*/  USEL UR48, UR38, 0x1, UP1 ;  /* 0x0000000126307887 */ /* 0x000fe20008800000 */
[----:B------:R-:W-:Y:S01]  /*1620*/  LOP3.LUT R3, R3, 0xfffffff8, RZ, 0xc0, !PT ;  /* 0xfffffff803037812 */ /* 0x000fe200078ec0ff */
[----:B------:R-:W-:Y:S01]  /*1630*/  USHF.L.U32 UR46, UR46, 0x3, URZ ;  /* 0x000000032e2e7899 */ /* 0x000fe2000800063f */
[----:B------:R-:W-:Y:S01]  /*1640*/  SEL R170, RZ, 0x1, P0 ;  /* 0x00000001ffaa7807 */ /* 0x000fe20000000000 */
[----:B------:R-:W-:-:S02]  /*1650*/  UISETP.EQ.U32.AND UP0, UPT, UR4, 0x1, !UP0 ;  /* 0x000000010400788c */ /* 0x000fc4000c702070 */
[----:B------:R-:W-:Y:S01]  /*1660*/  IMAD.IADD R154, R154, 0x1, -R3 ;  /* 0x000000019a9a7824 */ /* 0x000fe200078e0a03 */
[----:B0-----:R-:W-:Y:S01]  /*1670*/  ULEA UR44, UR5, UR44, 0x18 ;  /* 0x0000002c052c7291 */ /* 0x001fe2000f8ec03f */
[----:B------:R-:W-:Y:S01]  /*1680*/  IMAD.U32 R158, RZ, RZ, UR46 ;  /* 0x0000002eff9e7e24 */ /* 0x000fe2000f8e00ff */
[----:B------:R-:W-:Y:S01]  /*1690*/  LOP3.LUT R3, R0, 0xfffffffc, RZ, 0xc0, !PT ;  /* 0xfffffffc00037812 */ /* 0x000fe200078ec0ff */
[C-C-:B------:R-:W-:Y:S01]  /*16a0*/  IMAD R161, R9.reuse, -0x10, -R154.reuse ;  /* 0xfffffff009a17824 */ /* 0x140fe200078e0a9a */
[----:B------:R-:W-:Y:S01]  /*16b0*/  UIADD3 UR47, UR44, 0x50, URZ ;  /* 0x000000502c2f7890 */ /* 0x000fe2000fffe03f */
[--C-:B------:R-:W-:Y:S01]  /*16c0*/  SHF.R.S32.HI R155, RZ, 0x1f, R154.reuse ;  /* 0x0000001fff9b7819 */ /* 0x100fe2000001149a */
[----:B------:R-:W-:Y:S01]  /*16d0*/  ULOP3.LUT UR42, UR41, 0x1, URZ, 0xfc, !UPT ;  /* 0x00000001292a7892 */ /* 0x000fe2000f8efc3f */
[----:B------:R-:W-:Y:S01]  /*16e0*/  LOP3.LUT R160, R158, 0x8, RZ, 0xc0, !PT ;  /* 0x000000089ea07812 */ /* 0x000fe200078ec0ff */
[----:B------:R-:W-:Y:S01]  /*16f0*/  IMAD.IADD R156, R4, 0x1, -R3 ;  /* 0x00000001049c7824 */ /* 0x000fe200078e0a03 */
[----:B------:R-:W-:Y:S01]  /*1700*/  LOP3.LUT R158, R158, 0x8, RZ, 0xc, !PT ;  /* 0x000000089e9e7812 */ /* 0x000fe200078e0cff */
[----:B------:R-:W-:Y:S01]  /*1710*/  IMAD.U32 R157, RZ, RZ, UR47 ;  /* 0x0000002fff9d7e24 */ /* 0x000fe2000f8e00ff */
[----:B------:R-:W-:Y:S01]  /*1720*/  LOP3.LUT R160, R160, 0x18, RZ, 0x3c, !PT ;  /* 0x00000018a0a07812 */ /* 0x000fe200078e3cff */
[----:B------:R-:W-:Y:S01]  /*1730*/  IMAD.WIDE R154, R9, 0x10, R154 ;  /* 0x00000010099a7825 */ /* 0x000fe200078e029a */
[----:B------:R-:W-:-:S02]  /*1740*/  USHF.L.U32 UR43, UR38, 0x1, URZ ;  /* 0x00000001262b7899 */ /* 0x000fc4000800063f */
[----:B------:R-:W-:Y:S01]  /*1750*/  UIADD3 UR48, -UR48, UR38, URZ ;  /* 0x0000002630307290 */ /* 0x000fe2000fffe13f */
[----:B------:R-:W-:Y:S01]  /*1760*/  VIADD R159, R157, UR46 ;  /* 0x0000002e9d9f7c36 */ /* 0x000fe20008000000 */
[----:B------:R-:W-:Y:S01]  /*1770*/  USEL UR49, URZ, 0x1, !UP0 ;  /* 0x000000013f317887 */ /* 0x000fe2000c000000 */
[----:B------:R-:W-:-:S11]  /*1780*/  VIADD R161, R161, UR6 ;  /* 0x00000006a1a17c36 */ /* 0x000fd60008000000 */
.L_x_293:
[----:B------:R-:W-:Y:S01]  /*1790*/  SHF.L.U32 R0, R170, 0x1f, RZ ;  /* 0x0000001faa007819 */ /* 0x000fe200000006ff */
[----:B------:R-:W-:Y:S02]  /*17a0*/  ULDC UR4, c[0x0][0x28c] ;  /* 0x0000a30000047ab9 */ /* 0x000fe40000000800 */
[----:B------:R-:W-:Y:S01]  /*17b0*/  ISETP.LT.AND P1, PT, RZ, UR4, PT ;  /* 0x00000004ff007c0c */ /* 0x000fe2000bf21270 */
[----:B------:R-:W0:Y:S02]  /*17c0*/  SYNCS.PHASECHK.TRANS64.TRYWAIT P0, [R157+UR46], R0 ;  /* 0x000000009d0075a7 */ /* 0x000e24000800016e */
[----:B01234-:R-:W-:Y:S10]  /*17d0*/  @!P0 BRA `(.L_x_18) ;  /* 0x0000009c00788947 */ /* 0x01fff40003800000 */
.L_x_315:
[----:B------:R-:W-:Y:S05]  /*17e0*/  @P1 BRA `(.L_x_19) ;  /* 0x0000000000401947 */ /* 0x000fea0003800000 */
[----:B0-----:R-:W-:Y:S01]  /*17f0*/  MOV R0, 0x0 ;  /* 0x0000000000007802 */ /* 0x001fe20000000f00 */
[----:B------:R-:W-:Y:S01]  /*1800*/  ULDC.64 UR4, c[0x4][0x68] ;  /* 0x01001a0000047ab9 */ /* 0x000fe20000000a00 */
[----:B------:R-:W-:Y:S01]  /*1810*/  ULDC.64 UR6, c[0x4][0x8] ;  /* 0x0100020000067ab9 */ /* 0x000fe20000000a00 */
[----:B------:R-:W-:Y:S01]  /*1820*/  IMAD.U32 R4, RZ, RZ, UR4 ;  /* 0x00000004ff047e24 */ /* 0x000fe2000f8e00ff */
[----:B------:R0:W1:Y:S01]  /*1830*/  LDC.64 R14, c[0x4][R0] ;  /* 0x01000000000e7b82 */ /* 0x0000620000000a00 */
[----:B------:R-:W-:Y:S01]  /*1840*/  IMAD.U32 R5, RZ, RZ, UR5 ;  /* 0x00000005ff057e24 */ /* 0x000fe2000f8e00ff */
[----:B------:R-:W-:Y:S01]  /*1850*/  ULDC.64 UR4, c[0x4][0x70] ;  /* 0x01001c0000047ab9 */ /* 0x000fe20000000a00 */
[----:B------:R-:W-:Y:S02]  /*1860*/  IMAD.U32 R10, RZ, RZ, UR6 ;  /* 0x00000006ff0a7e24 */ /* 0x000fe4000f8e00ff */
[----:B------:R-:W-:Y:S02]  /*1870*/  IMAD.U32 R6, RZ, RZ, UR4 ;  /* 0x00000004ff067e24 */ /* 0x000fe4000f8e00ff */
[----:B------:R-:W-:-:S02]  /*1880*/  IMAD.U32 R7, RZ, RZ, UR5 ;  /* 0x00000005ff077e24 */ /* 0x000fc4000f8e00ff */
[----:B------:R-:W-:Y:S02]  /*1890*/  IMAD.U32 R11, RZ, RZ, UR7 ;  /* 0x00000007ff0b7e24 */ /* 0x000fe4000f8e00ff */
[----:B------:R-:W-:Y:S02]  /*18a0*/  IMAD.MOV.U32 R8, RZ, RZ, 0x1e1 ;  /* 0x000001e1ff087424 */ /* 0x000fe400078e00ff */
[----:B------:R-:W-:Y:S02]  /*18b0*/  IMAD.MOV.U32 R12, RZ, RZ, 0x1 ;  /* 0x00000001ff0c7424 */ /* 0x000fe400078e00ff */
[----:B0-----:R-:W-:-:S07]  /*18c0*/  IMAD.MOV.U32 R13, RZ, RZ, RZ ;  /* 0x000000ffff0d7224 */ /* 0x001fce00078e00ff */
[----:B------:R-:W-:-:S07]  /*18d0*/  LEPC R20, `(.L_x_19) ;  /* 0x000000001014794e */ /* 0x000fce0000000000 */
[----:B-1---5:R-:W-:Y:S05]  /*18e0*/  CALL.ABS.NOINC R14 ;  /* 0x000000000e007343 */ /* 0x022fea0003c00000 */
.L_x_19:
[----:B0-----:R-:W-:-:S05]  /*18f0*/  IMAD.U32 R0, RZ, RZ, UR42 ;  /* 0x0000002aff007e24 */ /* 0x001fca000f8e00ff */
[----:B------:R-:W-:-:S13]  /*1900*/  ISETP.NE.AND P0, PT, R0, 0x3, PT ;  /* 0x000000030000780c */ /* 0x000fda0003f05270 */
[----:B------:R-:W-:Y:S05]  /*1910*/  @!P0 BRA `(.L_x_20) ;  /* 0x0000000000048947 */ /* 0x000fea0003800000 */
[----:B------:R-:W-:Y:S01]  /*1920*/  BPT.TRAP 0x1 ;  /* 0x000000040000795c */ /* 0x000fe20000300000 */
.L_x_20:
[----:B------:R-:W-:Y:S02]  /*1930*/  IMAD.U32 R3, RZ, RZ, UR45 ;  /* 0x0000002dff037e24 */ /* 0x000fe4000f8e00ff */
[----:B------:R-:W-:-:S03]  /*1940*/  IMAD.U32 R0, RZ, RZ, UR49 ;  /* 0x00000031ff007e24 */ /* 0x000fc6000f8e00ff */
[----:B------:R-:W-:Y:S02]  /*1950*/  LEA R3, R3, UR44, 0x3 ;  /* 0x0000002c03037c11 */ /* 0x000fe4000f8e18ff */
[----:B------:R-:W-:-:S04]  /*1960*/  SHF.L.U32 R0, R0, 0x1f, RZ ;  /* 0x0000001f00007819 */ /* 0x000fc800000006ff */
[----:B------:R0:W1:Y:S01]  /*1970*/  SYNCS.PHASECHK.TRANS64.TRYWAIT P1, [R3+URZ], R0 ;  /* 0x00000000030075a7 */ /* 0x000062000802017f */
[----:B------:R-:W-:Y:S05]  /*1980*/  @!P0 BRA `(.L_x_21) ;  /* 0x0000000000048947 */ /* 0x000fea0003800000 */
[----:B------:R-:W-:Y:S01]  /*1990*/  BPT.TRAP 0x1 ;  /* 0x000000040000795c */ /* 0x000fe20000300000 */
.L_x_21:
[----:B------:R-:W-:-:S05]  /*19a0*/  IMAD.U32 R4, RZ, RZ, UR48 ;  /* 0x00000030ff047e24 */ /* 0x000fca000f8e00ff */
[----:B------:R-:W-:Y:S01]  /*19b0*/  ISETP.GE.AND P2, PT, R4, 0x1, PT ;  /* 0x000000010400780c */ /* 0x000fe20003f46270 */
[----:B-1----:R-:W-:-:S12]  /*19c0*/  @P1 BRA `(.L_x_22) ;  /* 0x0000000000081947 */ /* 0x002fd80003800000 */
[----:B------:R-:W1:Y:S02]  /*19d0*/  SYNCS.PHASECHK.TRANS64.TRYWAIT P1, [R3+URZ], R0 ;  /* 0x00000000030075a7 */ /* 0x000e64000802017f */
[----:B-1----:R-:W-:Y:S05]  /*19e0*/  @!P1 BRA `(.L_x_23) ;  /* 0x0000009c00089947 */ /* 0x002fea0003800000 */
.L_x_22:
[----:B------:R-:W-:Y:S05]  /*19f0*/  WARPSYNC.ALL ;  /* 0x0000000000007948 */ /* 0x000fea0003800000 */
[----:B------:R-:W-:Y:S01]  /*1a00*/  UIADD3 UR4, UR44, 0x180, URZ ;  /* 0x000001802c047890 */ /* 0x000fe2000fffe03f */
[----:B------:R-:W-:Y:S01]  /*1a10*/  WARPGROUP.ARRIVE ;  /* 0x00000000000079c5 */ /* 0x000fe20000000000 */
[----:B------:R-:W-:Y:S02]  /*1a20*/  UIADD3 UR5, UR44, 0x4180, URZ ;  /* 0x000041802c057890 */ /* 0x000fe4000fffe03f */
[----:B------:R-:W-:Y:S02]  /*1a30*/  USHF.R.U32.HI UR4, URZ, 0x4, UR4 ;  /* 0x000000043f047899 */ /* 0x000fe40008011604 */
[----:B------:R-:W-:-:S02]  /*1a40*/  USHF.R.U32.HI UR5, URZ, 0x4, UR5 ;  /* 0x000000043f057899 */ /* 0x000fc40008011605 */
[----:B------:R-:W-:Y:S02]  /*1a50*/  ULOP3.LUT UR4, UR4, 0x3fff, URZ, 0xc0, !UPT ;  /* 0x00003fff04047892 */ /* 0x000fe4000f8ec03f */
[----:B------:R-:W-:Y:S02]  /*1a60*/  ULOP3.LUT UR5, UR5, 0x3fff, URZ, 0xc0, !UPT ;  /* 0x00003fff05057892 */ /* 0x000fe4000f8ec03f */
[----:B------:R-:W-:Y:S02]  /*1a70*/  ULOP3.LUT UR10, UR4, 0x10000, URZ, 0xfc, !UPT ;  /* 0x00010000040a7892 */ /* 0x000fe4000f8efc3f */
[----:B------:R-:W-:Y:S02]  /*1a80*/  ULOP3.LUT UR9, UR5, 0x10000, URZ, 0xfc, !UPT ;  /* 0x0001000005097892 */ /* 0x000fe4000f8efc3f */
[----:B------:R-:W-:Y:S02]  /*1a90*/  ULEA UR4, UR45, UR10, 0x8 ;  /* 0x0000000a2d047291 */ /* 0x000fe4000f8e403f */
[----:B------:R-:W-:Y:S01]  /*1aa0*/  ULEA UR6, UR45, UR9, 0xa ;  /* 0x000000092d067291 */ /* 0x000fe2000f8e503f */
[----:B------:R-:W-:Y:S01]  /*1ab0*/  UMOV UR5, 0x80000020 ;  /* 0x8000002000057882 */ /* 0x000fe20000000000 */
[----:B------:R-:W-:-:S07]  /*1ac0*/  UMOV UR7, 0x80000020 ;  /* 0x8000002000077882 */ /* 0x000fce0000000000 */
[----:B------:R-:W-:Y:S01]  /*1ad0*/  HGMMA.64x256x16.F32 R24, gdesc[UR4], RZ, !UPT, gsb0 ;  /* 0x03e00000041879f0 */ /* 0x000fe2000c0008ff */
[----:B------:R-:W-:Y:S02]  /*1ae0*/  UIADD3 UR4, UR4, 0x2, URZ ;  /* 0x0000000204047890 */ /* 0x000fe4000fffe03f */
[----:B------:R-:W-:Y:S01]  /*1af0*/  UIADD3 UR6, UR6, 0x2, URZ ;  /* 0x0000000206067890 */ /* 0x000fe2000fffe03f */
[----:B------:R-:W-:Y:S01]  /*1b00*/  UMOV UR5, 0x80000020 ;  /* 0x8000002000057882 */ /* 0x000fe20000000000 */
[----:B------:R-:W-:Y:S01]  /*1b10*/  UMOV UR7, 0x80000020 ;  /* 0x8000002000077882 */ /* 0x000fe20000000000 */
[----:B------:R-:W-:Y:S02]  /*1b20*/  WARPGROUP.DEPBAR.LE gsb0, 0x0 ;  /* 0x00008000000079c5 */ /* 0x000fe40000010000 */
[----:B------:R-:W-:-:S15]  /*1b30*/  WARPGROUP.ARRIVE ;  /* 0x00000000000079c5 */ /* 0x000fde0000000000 */
[----:B------:R-:W-:-:S05]  /*1b40*/  NOP ;  /* 0x0000000000007918 */ /* 0x000fca0000000000 */
[----:B------:R-:W-:Y:S03]  /*1b50*/  HGMMA.64x256x16.F32 R24, gdesc[UR4], R24, gsb0 ;  /* 0x03e00000041879f0 */ /* 0x000fe60008000818 */
[----:B------:R-:W-:Y:S02]  /*1b60*/  WARPGROUP.DEPBAR.LE gsb0, 0x0 ;  /* 0x00008000000079c5 */ /* 0x000fe40000010000 */
[----:B------:R-:W-:Y:S05]  /*1b70*/  @!P2 BRA `(.L_x_24) ;  /* 0x0000000000dca947 */ /* 0x000fea0003800000 */
[----:B------:R-:W-:Y:S01]  /*1b80*/  UIADD3 UR4, UR45, 0x1, URZ ;  /* 0x000000012d047890 */ /* 0x000fe2000fffe03f */
[----:B01----:R-:W-:Y:S02]  /*1b90*/  IMAD.U32 R0, RZ, RZ, UR48 ;  /* 0x00000030ff007e24 */ /* 0x003fe4000f8e00ff */
[----:B------:R-:W-:Y:S01]  /*1ba0*/  IMAD.U32 R3, RZ, RZ, UR45 ;  /* 0x0000002dff037e24 */ /* 0x000fe2000f8e00ff */
[----:B------:R-:W-:-:S04]  /*1bb0*/  UISETP.NE.AND UP0, UPT, UR4, 0x4, UPT ;  /* 0x000000040400788c */ /* 0x000fc8000bf05270 */
[----:B------:R-:W-:Y:S02]  /*1bc0*/  USEL UR5, URZ, 0x1, UP0 ;  /* 0x000000013f057887 */ /* 0x000fe40008000000 */
[----:B------:R-:W-:Y:S02]  /*1bd0*/  USEL UR8, UR4, URZ, UP0 ;  /* 0x0000003f04087287 */ /* 0x000fe40008000000 */
[----:B------:R-:W-:-:S06]  /*1be0*/  ULOP3.LUT UR5, UR49, UR5, URZ, 0x3c, !UPT ;  /* 0x0000000531057292 */ /* 0x000fcc000f8e3c3f */
[----:B------:R-:W-:-:S07]  /*1bf0*/  IMAD.U32 R6, RZ, RZ, UR5 ;  /* 0x00000005ff067e24 */ /* 0x000fce000f8e00ff */
.L_x_31:
[----:B------:R-:W-:Y:S05]  /*1c00*/  @!P0 BRA `(.L_x_25) ;  /* 0x0000000000048947 */ /* 0x000fea0003800000 */
[----:B------:R-:W-:Y:S01]  /*1c10*/  BPT.TRAP 0x1 ;  /* 0x000000040000795c */ /* 0x000fe20000300000 */
.L_x_25:
[----:B------:R-:W-:Y:S01]  /*1c20*/  ULEA UR4, UR8, UR44, 0x3 ;  /* 0x0000002c08047291 */ /* 0x000fe2000f8e183f */
[----:B------:R-:W-:-:S08]  /*1c30*/  SHF.L.U32 R4, R6, 0x1f, RZ ;  /* 0x0000001f06047819 */ /* 0x000fd000000006ff */
[----:B------:R0:W1:Y:S01]  /*1c40*/  SYNCS.PHASECHK.TRANS64.TRYWAIT P1, [UR4], R4 ;  /* 0x00000004ff0075a7 */ /* 0x0000620008020144 */
[----:B------:R-:W-:Y:S05]  /*1c50*/  @!P0 BRA `(.L_x_26) ;  /* 0x0000000000048947 */ /* 0x000fea0003800000 */
[----:B------:R-:W-:Y:S01]  /*1c60*/  BPT.TRAP 0x1 ;  /* 0x000000040000795c */ /* 0x000fe20000300000 */
.L_x_26:
[----:B-1----:R-:W-:Y:S05]  /*1c70*/  @P1 BRA `(.L_x_27) ;  /* 0x0000000000081947 */ /* 0x002fea0003800000 */
[----:B------:R-:W1:Y:S02]  /*1c80*/  SYNCS.PHASECHK.TRANS64.TRYWAIT P1, [UR4], R4 ;  /* 0x00000004ff0075a7 */ /* 0x000e640008020144 */
[----:B-1----:R-:W-:Y:S05]  /*1c90*/  @!P1 BRA `(.L_x_28) ;  /* 0x0000009800709947 */ /* 0x002fea0003800000 */
.L_x_27:
[----:B------:R-:W-:Y:S01]  /*1ca0*/  ULEA UR4, UR8, UR10, 0x8 ;  /* 0x0000000a08047291 */ /* 0x000fe2000f8e403f */
[----:B------:R-:W-:Y:S01]  /*1cb0*/  WARPGROUP.ARRIVE ;  /* 0x00000000000079c5 */ /* 0x000fe20000000000 */
[----:B------:R-:W-:Y:S01]  /*1cc0*/  ULEA UR6, UR8, UR9, 0xa ;  /* 0x0000000908067291 */ /* 0x000fe2000f8e503f */
[----:B------:R-:W-:Y:S01]  /*1cd0*/  UMOV UR5, 0x80000020 ;  /* 0x8000002000057882 */ /* 0x000fe20000000000 */
[----:B------:R-:W-:-:S07]  /*1ce0*/  UMOV UR7, 0x80000020 ;  /* 0x8000002000077882 */ /* 0x000fce0000000000 */
[----:B------:R-:W-:Y:S01]  /*1cf0*/  HGMMA.64x256x16.F32 R24, gdesc[UR4], R24, gsb0 ;  /* 0x03e00000041879f0 */ /* 0x000fe20008000818 */
        /* <DEDUP_REMOVED lines=10> */
[----:B------:R-:W-:Y:S01]  /*1da0*/  BPT.TRAP 0x1 ;  /* 0x000000040000795c */ /* 0x000fe20000300000 */
.L_x_29:
[----:B------:R-:W-:Y:S01]  /*1db0*/  ISETP.NE.AND P1, PT, R152, RZ, PT ;  /* 0x000000ff9800720c */ /* 0x000fe20003f25270 */
[----:B------:R-:W-:-:S12]  /*1dc0*/  UISETP.GT.U32.AND UP0, UPT, UR41, 0x1, UPT ;  /* 0x000000012900788c */ /* 0x000fd8000bf04070 */
[----:B01----:R-:W-:-:S05]  /*1dd0*/  @P1 LEA R4, R3, UR44, 0x3 ;  /* 0x0000002c03041c11 */ /* 0x003fca000f8e18ff */
[----:B------:R-:W-:-:S05]  /*1de0*/  @P1 VIADD R4, R4, 0x20 ;  /* 0x0000002004041836 */ /* 0x000fca0000000000 */
[----:B------:R-:W-:-:S04]  /*1df0*/  @P1 PRMT R4, R153, 0x654, R4 ;  /* 0x0000065499041816 */ /* 0x000fc80000000004 */
[----:B------:R0:W-:Y:S01]  /*1e00*/  @P1 SYNCS.ARRIVE.TRANS64.RED.A1T0 RZ, [R4+URZ], RZ ;  /* 0x000000ff04ff19a7 */ /* 0x0001e2000810043f */
[----:B------:R-:W-:-:S13]  /*1e10*/  PLOP3.LUT P1, PT, PT, PT, UP0, 0x80, 0x0 ;  /* 0x000000000000781c */ /* 0x000fda0003f2f008 */
[----:B0-----:R-:W-:Y:S05]  /*1e20*/  @P1 BRA `(.L_x_30) ;  /* 0x0000000000041947 */ /* 0x001fea0003800000 */
[----:B------:R-:W-:Y:S01]  /*1e30*/  BPT.TRAP 0x1 ;  /* 0x000000040000795c */ /* 0x000fe20000300000 */
.L_x_30:
[----:B------:R-:W-:Y:S01]  /*1e40*/  UIADD3 UR8, UR8, 0x1, URZ ;  /* 0x0000000108087890 */ /* 0x000fe2000fffe03f */
[C---:B------:R-:W-:Y:S01]  /*1e50*/  ISETP.GT.AND P2, PT, R0.reuse, 0x1, PT ;  /* 0x000000010000780c */ /* 0x040fe20003f44270 */
[----:B------:R-:W-:Y:S02]  /*1e60*/  VIADD R3, R3, 0x1 ;  /* 0x0000000103037836 */ /* 0x000fe40000000000 */
[----:B------:R-:W-:Y:S01]  /*1e70*/  UISETP.NE.AND UP0, UPT, UR8, 0x4, UPT ;  /* 0x000000040800788c */ /* 0x000fe2000bf05270 */
[----:B------:R-:W-:Y:S02]  /*1e80*/  VIADD R0, R0, 0xffffffff ;  /* 0xffffffff00007836 */ /* 0x000fe40000000000 */
[C---:B------:R-:W-:Y:S01]  /*1e90*/  ISETP.NE.AND P1, PT, R3.reuse, 0x4, PT ;  /* 0x000000040300780c */ /* 0x040fe20003f25270 */
[----:B------:R-:W-:Y:S02]  /*1ea0*/  USEL UR4, URZ, 0x1, UP0 ;  /* 0x000000013f047887 */ /* 0x000fe40008000000 */
[----:B------:R-:W-:Y:S01]  /*1eb0*/  USEL UR8, UR8, URZ, UP0 ;  /* 0x0000003f08087287 */ /* 0x000fe20008000000 */
[----:B------:R-:W-:-:S03]  /*1ec0*/  SEL R3, R3, RZ, P1 ;  /* 0x000000ff03037207 */ /* 0x000fc60000800000 */
[----:B------:R-:W-:Y:S01]  /*1ed0*/  LOP3.LUT R6, R6, UR4, RZ, 0x3c, !PT ;  /* 0x0000000406067c12 */ /* 0x000fe2000f8e3cff */
[----:B------:R-:W-:Y:S07]  /*1ee0*/  @P2 BRA `(.L_x_31) ;  /* 0xfffffffc00442947 */ /* 0x000fee000383ffff */
.L_x_24:
[----:B01----:R-:W0:Y:S01]  /*1ef0*/  LDC R0, c[0x0][0x28c] ;  /* 0x0000a300ff007b82 */ /* 0x003e220000000800 */
[----:B------:R1:W-:Y:S01]  /*1f00*/  SYNCS.ARRIVE.TRANS64.A1T0 RZ, [R158+UR47], RZ ;  /* 0x000000ff9eff79a7 */ /* 0x0003e2000810002f */
[----:B0-----:R-:W-:-:S13]  /*1f10*/  ISETP.GE.AND P1, PT, R0, 0x1, PT ;  /* 0x000000010000780c */ /* 0x001fda0003f26270 */
[----:B-1----:R-:W-:Y:S05]  /*1f20*/  @!P1 BRA `(.L_x_32) ;  /* 0x0000000000409947 */ /* 0x002fea0003800000 */
[----:B------:R-:W-:Y:S05]  /*1f30*/  @!P0 BRA `(.L_x_33) ;  /* 0x0000000000048947 */ /* 0x000fea0003800000 */
[----:B------:R-:W-:Y:S01]  /*1f40*/  BPT.TRAP 0x1 ;  /* 0x000000040000795c */ /* 0x000fe20000300000 */
.L_x_33:
[----:B------:R-:W-:Y:S01]  /*1f50*/  ISETP.NE.AND P0, PT, R152, RZ, PT ;  /* 0x000000ff9800720c */ /* 0x000fe20003f05270 */
[----:B------:R-:W-:-:S12]  /*1f60*/  IMAD.U32 R3, RZ, RZ, UR44 ;  /* 0x0000002cff037e24 */ /* 0x000fd8000f8e00ff */
[----:B------:R-:W-:-:S05]  /*1f70*/  VOTEU.ANY UP0, P0 ;  /* 0x00000000003f7886 */ /* 0x000fca0000000100 */
[----:B------:R-:W-:Y:S02]  /*1f80*/  @UP0 UIADD3 UR4, UR48, UR45, URZ ;  /* 0x0000002d30040290 */ /* 0x000fe4000fffe03f */
[----:B------:R-:W-:-:S04]  /*1f90*/  UISETP.GT.U32.AND UP0, UPT, UR41, 0x1, UPT ;  /* 0x000000012900788c */ /* 0x000fc8000bf04070 */
[----:B------:R-:W-:-:S04]  /*1fa0*/  IMAD.U32 R0, RZ, RZ, UR4 ;  /* 0x00000004ff007e24 */ /* 0x000fc8000f8e00ff */
[----:B------:R-:W-:-:S05]  /*1fb0*/  @P0 IMAD.SHL.U32 R0, R0, 0x8, RZ ;  /* 0x0000000800000824 */ /* 0x000fca00078e00ff */
[----:B------:R-:W-:-:S04]  /*1fc0*/  @P0 LOP3.LUT R0, R0, 0x18, RZ, 0xc0, !PT ;  /* 0x0000001800000812 */ /* 0x000fc800078ec0ff */
[----:B------:R-:W-:-:S04]  /*1fd0*/  @P0 IADD3 R0, R3, 0x20, R0 ;  /* 0x0000002003000810 */ /* 0x000fc80007ffe000 */
[----:B------:R-:W-:-:S04]  /*1fe0*/  @P0 PRMT R0, R153, 0x654, R0 ;  /* 0x0000065499000816 */ /* 0x000fc80000000000 */
[----:B------:R0:W-:Y:S01]  /*1ff0*/  @P0 SYNCS.ARRIVE.TRANS64.RED.A1T0 RZ, [R0+URZ], RZ ;  /* 0x000000ff00ff09a7 */ /* 0x0001e2000810043f */
[----:B------:R-:W-:-:S13]  /*2000*/  PLOP3.LUT P0, PT, PT, PT, UP0, 0x80, 0x0 ;  /* 0x000000000000781c */ /* 0x000fda0003f0f008 */
[----:B0-----:R-:W-:Y:S05]  /*2010*/  @P0 BRA `(.L_x_32) ;  /* 0x0000000000040947 */ /* 0x001fea0003800000 */
[----:B------:R-:W-:Y:S01]  /*2020*/  BPT.TRAP 0x1 ;  /* 0x000000040000795c */ /* 0x000fe20000300000 */
.L_x_32:
[----:B------:R-:W-:Y:S01]  /*2030*/  SHF.L.U32 R0, R170, 0x1f, RZ ;  /* 0x0000001faa007819 */ /* 0x000fe200000006ff */
[----:B------:R-:W-:Y:S01]  /*2040*/  UIADD3 UR45, UR43, UR45, URZ ;  /* 0x0000002d2b2d7290 */ /* 0x000fe2000fffe03f */
[----:B------:R-:W0:Y:S01]  /*2050*/  LDC R7, c[0x0][0x288] ;  /* 0x0000a200ff077b82 */ /* 0x000e220000000800 */
[----:B------:R-:W-:Y:S02]  /*2060*/  IMAD.SHL.U32 R8, R156, 0x2, RZ ;  /* 0x000000029c087824 */ /* 0x000fe400078e00ff */
[----:B------:R-:W-:Y:S02]  /*2070*/  USHF.R.U32.HI UR4, URZ, 0x2, UR45 ;  /* 0x000000023f047899 */ /* 0x000fe4000801162d */
[----:B------:R-:W-:Y:S01]  /*2080*/  UISETP.GT.U32.AND UP0, UPT, UR45, 0x3, UPT ;  /* 0x000000032d00788c */ /* 0x000fe2000bf04070 */
[----:B------:R-:W-:Y:S01]  /*2090*/  SHF.R.S32.HI R9, RZ, 0x1f, R8 ;  /* 0x0000001fff097819 */ /* 0x000fe20000011408 */
[----:B------:R-:W-:Y:S01]  /*20a0*/  ULOP3.LUT UR4, UR4, 0x1, URZ, 0xc0, !UPT ;  /* 0x0000000104047892 */ /* 0x000fe2000f8ec03f */
[----:B------:R-:W1:Y:S01]  /*20b0*/  SYNCS.PHASECHK.TRANS64.TRYWAIT P0, [R157+UR46+0x10], R0 ;  /* 0x000010009d0075a7 */ /* 0x000e62000800016e */
[----:B------:R-:W-:-:S02]  /*20c0*/  UISETP.LT.U32.AND UP0, UPT, UR43, 0x4, UP0 ;  /* 0x000000042b00788c */ /* 0x000fc40008701070 */
[----:B------:R-:W-:Y:S02]  /*20d0*/  UISETP.NE.U32.AND UP1, UPT, UR4, 0x1, UPT ;  /* 0x000000010400788c */ /* 0x000fe4000bf25070 */
[----:B------:R-:W-:Y:S02]  /*20e0*/  USEL UR5, URZ, 0x1, !UP0 ;  /* 0x000000013f057887 */ /* 0x000fe4000c000000 */
[----:B------:R-:W-:Y:S02]  /*20f0*/  UISETP.GT.U32.AND UP1, UPT, UR43, 0x3, !UP1 ;  /* 0x000000032b00788c */ /* 0x000fe4000cf24070 */
[----:B------:R-:W-:Y:S02]  /*2100*/  ULOP3.LUT UR45, UR45, 0x3, URZ, 0xc0, !UPT ;  /* 0x000000032d2d7892 */ /* 0x000fe4000f8ec03f */
[----:B------:R-:W-:-:S04]  /*2110*/  USEL UR4, URZ, 0x1, !UP1 ;  /* 0x000000013f047887 */ /* 0x000fc8000c800000 */
[----:B------:R-:W-:Y:S01]  /*2120*/  ULOP3.LUT UR49, UR4, UR49, UR5, 0x96, !UPT ;  /* 0x0000003104317292 */ /* 0x000fe2000f8e9605 */
[----:B01----:R-:W-:Y:S11]  /*2130*/  @!P0 BRA `(.L_x_34) ;  /* 0x0000009400608947 */ /* 0x003ff60003800000 */
.L_x_316:
[----:B------:R-:W-:Y:S01]  /*2140*/  IMAD.SHL.U32 R4, R18, 0x40, RZ ;  /* 0x0000004012047824 */ /* 0x000fe200078e00ff */
[----:B------:R-:W-:Y:S01]  /*2150*/  ULDC UR6, c[0x0][0x284] ;  /* 0x0000a10000067ab9 */ /* 0x000fe20000000800 */
[----:B------:R-:W-:Y:S01]  /*2160*/  IMAD.SHL.U32 R12, R2, 0x100, RZ ;  /* 0x00000100020c7824 */ /* 0x000fe200078e00ff */
[----:B------:R-:W-:Y:S01]  /*2170*/  SHF.R.S32.HI R165, RZ, 0x1f, R19 ;  /* 0x0000001fffa57819 */ /* 0x000fe20000011413 */
[----:B------:R-:W-:Y:S01]  /*2180*/  ULDC.64 UR4, c[0x0][0x5d0] ;  /* 0x0001740000047ab9 */ /* 0x000fe20000000a00 */
[----:B------:R-:W-:Y:S01]  /*2190*/  ISETP.GE.AND P0, PT, R4, UR6, PT ;  /* 0x0000000604007c0c */ /* 0x000fe2000bf06270 */
[----:B------:R-:W-:Y:S01]  /*21a0*/  IMAD.WIDE.U32 R2, R19, UR4, R8 ;  /* 0x0000000413027c25 */ /* 0x000fe2000f8e0008 */
[----:B------:R-:W-:Y:S02]  /*21b0*/  SHF.R.S32.HI R13, RZ, 0x1f, R12 ;  /* 0x0000001fff0d7819 */ /* 0x000fe4000001140c */
[C---:B------:R-:W-:Y:S01]  /*21c0*/  ISETP.GE.OR P0, PT, R12.reuse, R7, P0 ;  /* 0x000000070c00720c */ /* 0x040fe20000706670 */
[----:B0-----:R-:W-:Y:S01]  /*21d0*/  IMAD R0, R165, UR4, RZ ;  /* 0x00000004a5007c24 */ /* 0x001fe2000f8e02ff */
[----:B------:R-:W-:-:S03]  /*21e0*/  IADD3 R2, P1, R12, R2, RZ ;  /* 0x000000020c027210 */ /* 0x000fc60007f3e0ff */
[----:B------:R-:W-:-:S05]  /*21f0*/  IMAD R5, R19, UR5, R0 ;  /* 0x0000000513057c24 */ /* 0x000fca000f8e0200 */
[----:B------:R-:W-:-:S03]  /*2200*/  IADD3.X R3, R13, R3, R5, P1, !PT ;  /* 0x000000030d037210 */ /* 0x000fc60000ffe405 */
[----:B------:R-:W-:Y:S05]  /*2210*/  @P0 BRA `(.L_x_35) ;  /* 0x0000007c00040947 */ /* 0x000fea0003800000 */
[----:B------:R-:W0:Y:S01]  /*2220*/  LDC.64 R10, c[0x0][0x5c8] ;  /* 0x00017200ff0a7b82 */ /* 0x000e220000000a00 */
[----:B-----5:R-:W-:Y:S01]  /*2230*/  FSETP.NEU.AND P0, PT, R22, RZ, PT ;  /* 0x000000ff1600720b */ /* 0x020fe20003f0d000 */
[----:B------:R-:W-:Y:S01]  /*2240*/  IMAD R5, R156, -0x2, R7 ;  /* 0xfffffffe9c057824 */ /* 0x000fe200078e0207 */
[----:B------:R-:W-:Y:S01]  /*2250*/  BSSY B0, `(.L_x_35) ;  /* 0x00007bd000007945 */ /* 0x000fe20003800000 */
[----:B------:R-:W-:-:S04]  /*2260*/  IMAD.WIDE R162, R18, 0x40, R154 ;  /* 0x0000004012a27825 */ /* 0x000fc800078e029a */
[----:B------:R-:W-:Y:S02]  /*2270*/  IMAD.IADD R0, R5, 0x1, -R12 ;  /* 0x0000000105007824 */ /* 0x000fe400078e0a0c */
[----:B------:R-:W-:-:S03]  /*2280*/  IMAD.IADD R4, R161, 0x1, -R4 ;  /* 0x00000001a1047824 */ /* 0x000fc600078e0a04 */
[----:B------:R-:W-:-:S04]  /*2290*/  ISETP.GT.AND P2, PT, R0, RZ, PT ;  /* 0x000000ff0000720c */ /* 0x000fc80003f44270 */
[----:B------:R-:W-:Y:S01]  /*22a0*/  ISETP.GT.AND P1, PT, R4, RZ, P2 ;  /* 0x000000ff0400720c */ /* 0x000fe20001724270 */
[-C--:B0-----:R-:W-:Y:S02]  /*22b0*/  IMAD R5, R163, R10.reuse, RZ ;  /* 0x0000000aa3057224 */ /* 0x081fe400078e02ff */
[----:B------:R-:W-:-:S04]  /*22c0*/  IMAD.WIDE.U32 R172, R162, R10, R2 ;  /* 0x0000000aa2ac7225 */ /* 0x000fc800078e0002 */
[----:B------:R-:W-:-:S04]  /*22d0*/  IMAD R5, R162, R11, R5 ;  /* 0x0000000ba2057224 */ /* 0x000fc800078e0205 */
[----:B------:R-:W-:Y:S01]  /*22e0*/  IMAD.IADD R175, R173, 0x1, R5 ;  /* 0x00000001adaf7824 */ /* 0x000fe200078e0205 */
[----:B------:R-:W-:Y:S06]  /*22f0*/  @!P0 BRA `(.L_x_36) ;  /* 0x0000005400a08947 */ /* 0x000fec0003800000 */
[----:B------:R-:W0:Y:S01]  /*2300*/  LDC.64 R20, c[0x0][0x5b8] ;  /* 0x00016e00ff147b82 */ /* 0x000e220000000a00 */
[----:B------:R-:W-:-:S07]  /*2310*/  ULDC.64 UR4, c[0x0][0x5c0] ;  /* 0x0001700000047ab9 */ /* 0x000fce0000000a00 */
[----:B------:R-:W1:Y:S08]  /*2320*/  LDC.64 R166, c[0x0][0x5b0] ;  /* 0x00016c00ffa67b82 */ /* 0x000e700000000a00 */
[----:B------:R-:W2:Y:S01]  /*2330*/  LDC.64 R14, c[0x0][0x5a8] ;  /* 0x00016a00ff0e7b82 */ /* 0x000ea20000000a00 */
[-C--:B0-----:R-:W-:Y:S02]  /*2340*/  IMAD R6, R165, R20.reuse, RZ ;  /* 0x00000014a5067224 */ /* 0x081fe400078e02ff */
[----:B------:R-:W-:-:S04]  /*2350*/  IMAD.WIDE.U32 R2, R19, R20, R8 ;  /* 0x0000001413027225 */ /* 0x000fc800078e0008 */
[----:B------:R-:W-:Y:S01]  /*2360*/  IMAD R171, R19, R21, R6 ;  /* 0x0000001513ab7224 */ /* 0x000fe200078e0206 */
[----:B------:R-:W-:Y:S01]  /*2370*/  IADD3 R164, P0, R12, R2, RZ ;  /* 0x000000020ca47210 */ /* 0x000fe20007f1e0ff */
[----:B-1----:R-:W-:-:S03]  /*2380*/  IMAD R2, R163, R166, RZ ;  /* 0x000000a6a3027224 */ /* 0x002fc600078e02ff */
[----:B------:R-:W-:Y:S01]  /*2390*/  IADD3.X R165, R13, R3, R171, P0, !PT ;  /* 0x000000030da57210 */ /* 0x000fe200007fe4ab */
[C---:B------:R-:W-:Y:S02]  /*23a0*/  IMAD R173, R162.reuse, R167, R2 ;  /* 0x000000a7a2ad7224 */ /* 0x040fe400078e0202 */
[----:B------:R-:W-:-:S04]  /*23b0*/  IMAD.WIDE.U32 R2, R162, R166, R164 ;  /* 0x000000a6a2027225 */ /* 0x000fc800078e00a4 */
[----:B------:R-:W-:Y:S01]  /*23c0*/  IMAD.IADD R3, R3, 0x1, R173 ;  /* 0x0000000103037824 */ /* 0x000fe200078e02ad */
[----:B--2---:R-:W-:-:S04]  /*23d0*/  LEA R6, P0, R2, R14, 0x1 ;  /* 0x0000000e02067211 */ /* 0x004fc800078008ff */
[----:B------:R-:W-:-:S05]  /*23e0*/  LEA.HI.X R7, R2, R15, R3, 0x1, P0 ;  /* 0x0000000f02077211 */ /* 0x000fca00000f0c03 */
[----:B------:R0:W2:Y:S01]  /*23f0*/  @P1 LDG.E.LTC128B.U16 R5, desc[UR50][R6.64] ;  /* 0x0000003206051981 */ /* 0x0000a2000c1e1520 */
[----:B------:R-:W-:Y:S01]  /*2400*/  IMAD.WIDE.U32 R2, R162, R166, R12 ;  /* 0x000000a6a2027225 */ /* 0x000fe200078e000c */
[----:B------:R-:W-:Y:S02]  /*2410*/  BSSY B1, `(.L_x_37) ;  /* 0x0000014000017945 */ /* 0x000fe40003800000 */
[----:B------:R-:W-:-:S04]  /*2420*/  IADD3 R168, P0, R8, R2, RZ ;  /* 0x0000000208a87210 */ /* 0x000fc80007f1e0ff */
[----:B------:R-:W-:Y:S02]  /*2430*/  IADD3.X R169, R9, R173, R3, P0, !PT ;  /* 0x000000ad09a97210 */ /* 0x000fe400007fe403 */
[----:B------:R-:W-:Y:S01]  /*2440*/  LEA R2, P0, R172, UR4, 0x1 ;  /* 0x00000004ac027c11 */ /* 0x000fe2000f8008ff */
[----:B------:R-:W-:-:S03]  /*2450*/  IMAD.WIDE.U32 R168, R19, R20, R168 ;  /* 0x0000001413a87225 */ /* 0x000fc600078e00a8 */
[----:B------:R-:W-:Y:S02]  /*2460*/  LEA.HI.X R3, R172, UR5, R175, 0x1, P0 ;  /* 0x00000005ac037c11 */ /* 0x000fe400080f0caf */
[----:B------:R-:W-:Y:S01]  /*2470*/  ISETP.GT.AND P0, PT, R0, 0x1, PT ;  /* 0x000000010000780c */ /* 0x000fe20003f04270 */
[----:B0-----:R-:W-:Y:S01]  /*2480*/  IMAD.IADD R7, R171, 0x1, R169 ;  /* 0x00000001ab077824 */ /* 0x001fe200078e02a9 */
[----:B------:R-:W-:Y:S02]  /*2490*/  LEA R6, P4, R168, R14, 0x1 ;  /* 0x0000000ea8067211 */ /* 0x000fe400078808ff */
[----:B------:R-:W-:Y:S02]  /*24a0*/  ISETP.GT.AND P3, PT, R4, RZ, P0 ;  /* 0x000000ff0400720c */ /* 0x000fe40000764270 */
[----:B------:R-:W-:Y:S01]  /*24b0*/  LEA.HI.X R7, R168, R15, R7, 0x1, P4 ;  /* 0x0000000fa8077211 */ /* 0x000fe200020f0c07 */
[C---:B------:R-:W-:Y:S01]  /*24c0*/  IMAD.SHL.U32 R168, R166.reuse, 0x8, RZ ;  /* 0x00000008a6a87824 */ /* 0x040fe200078e00ff */
[----:B------:R-:W-:Y:S01]  /*24d0*/  SHF.L.U64.HI R169, R166, 0x3, R167 ;  /* 0x00000003a6a97819 */ /* 0x000fe200000102a7 */
[----:B--2---:R-:W-:-:S05]  /*24e0*/  HADD2.F32 R21, -RZ, R5.H0_H0 ;  /* 0x20000005ff157230 */ /* 0x004fca0000004100 */
[----:B------:R-:W-:-:S04]  /*24f0*/  FMUL R21, R21, R22 ;  /* 0x0000001615157220 */ /* 0x000fc80000400000 */
[----:B------:R-:W-:-:S05]  /*2500*/  FFMA R21, R24, R23, R21 ;  /* 0x0000001718157223 */ /* 0x000fca0000000015 */
[----:B------:R-:W-:-:S05]  /*2510*/  F2FP.F16.F32.PACK_AB R21, RZ, R21 ;  /* 0x00000015ff15723e */ /* 0x000fca00000000ff */
[----:B------:R0:W-:Y:S01]  /*2520*/  @P1 STG.E.U16 desc[UR50][R2.64], R21 ;  /* 0x0000001502001986 */ /* 0x0001e2000c101532 */
[----:B------:R-:W-:Y:S05]  /*2530*/  @!P3 BRA `(.L_x_38) ;  /* 0x000000000004b947 */ /* 0x000fea0003800000 */
[----:B------:R1:W5:Y:S02]  /*2540*/  LDG.E.LTC128B.U16 R5, desc[UR50][R6.64+0x2] ;  /* 0x0000023206057981 */ /* 0x000364000c1e1520 */
.L_x_38:
[----:B------:R-:W-:Y:S05]  /*2550*/  BSYNC B1 ;  /* 0x0000000000017941 */ /* 0x000fea0003800000 */
.L_x_37:
[----:B0----5:R-:W-:Y:S01]  /*2560*/  HADD2.F32 R21, -RZ, R5.H0_H0 ;  /* 0x20000005ff157230 */ /* 0x021fe20000004100 */
[----:B------:R-:W-:Y:S01]  /*2570*/  ISETP.GT.AND P2, PT, R4, 0x8, P2 ;  /* 0x000000080400780c */ /* 0x000fe20001744270 */
[----:B------:R-:W-:-:S04]  /*2580*/  IMAD.WIDE.U32 R168, R162, R166, R168 ;  /* 0x000000a6a2a87225 */ /* 0x000fc800078e00a8 */
[----:B------:R-:W-:Y:S01]  /*2590*/  FMUL R18, R21, R22 ;  /* 0x0000001615127220 */ /* 0x000fe20000400000 */
[----:B------:R-:W-:Y:S01]  /*25a0*/  IMAD.IADD R173, R173, 0x1, R169 ;  /* 0x00000001adad7824 */ /* 0x000fe200078e02a9 */
[----:B------:R-:W-:Y:S02]  /*25b0*/  IADD3 R21, P1, R164, R168, RZ ;  /* 0x000000a8a4157210 */ /* 0x000fe40007f3e0ff */
[----:B------:R-:W-:-:S03]  /*25c0*/  FFMA R18, R25, R23, R18 ;  /* 0x0000001719127223 */ /* 0x000fc60000000012 */
[----:B------:R-:W-:Y:S01]  /*25d0*/  IMAD.X R164, R173, 0x1, R165, P1 ;  /* 0x00000001ada47824 */ /* 0x000fe200008e06a5 */
[C---:B------:R-:W-:Y:S02]  /*25e0*/  LEA R24, P1, R21.reuse, R14, 0x1 ;  /* 0x0000000e15187211 */ /* 0x040fe400078208ff */
[----:B------:R-:W-:Y:S02]  /*25f0*/  F2FP.F16.F32.PACK_AB R18, RZ, R18 ;  /* 0x00000012ff12723e */ /* 0x000fe400000000ff */
[----:B------:R-:W-:Y:S02]  /*2600*/  LEA.HI.X R25, R21, R15, R164, 0x1, P1 ;  /* 0x0000000f15197211 */ /* 0x000fe400008f0ca4 */
[----:B------:R-:W-:Y:S02]  /*2610*/  PRMT R21, R18, 0x7610, R21 ;  /* 0x0000761012157816 */ /* 0x000fe40000000015 */
[----:B------:R-:W-:-:S03]  /*2620*/  PRMT R18, R5, 0x7610, R18 ;  /* 0x0000761005127816 */ /* 0x000fc60000000012 */
[----:B------:R0:W-:Y:S04]  /*2630*/  @P3 STG.E.U16 desc[UR50][R2.64+0x2], R21 ;  /* 0x0000021502003986 */ /* 0x0001e8000c101532 */
[----:B------:R-:W2:Y:S01]  /*2640*/  @P2 LDG.E.LTC128B.U16 R18, desc[UR50][R24.64] ;  /* 0x0000003218122981 */ /* 0x000ea2000c1e1520 */
[----:B------:R-:W-:Y:S01]  /*2650*/  IADD3 R8, P1, P3, R8, R168, R12 ;  /* 0x000000a808087210 */ /* 0x000fe20007b3e00c */
[----:B------:R-:W-:Y:S01]  /*2660*/  BSSY B1, `(.L_x_39) ;  /* 0x0000011000017945 */ /* 0x000fe20003800000 */
[C---:B------:R-:W-:Y:S02]  /*2670*/  SHF.L.U64.HI R11, R10.reuse, 0x4, R11 ;  /* 0x000000040a0b7819 */ /* 0x040fe4000001020b */
[----:B------:R-:W-:Y:S02]  /*2680*/  IADD3.X R9, R9, R173, R13, P1, P3 ;  /* 0x000000ad09097210 */ /* 0x000fe40000fe640d */
[----:B------:R-:W-:-:S02]  /*2690*/  LEA R10, P1, R10, R2, 0x4 ;  /* 0x000000020a0a7211 */ /* 0x000fc400078220ff */
[----:B------:R-:W-:Y:S01]  /*26a0*/  ISETP.GT.AND P0, PT, R4, 0x8, P0 ;  /* 0x000000080400780c */ /* 0x000fe20000704270 */
[----:B0-----:R-:W-:-:S04]  /*26b0*/  IMAD.WIDE.U32 R20, R19, R20, R8 ;  /* 0x0000001413147225 */ /* 0x001fc800078e0008 */
[----:B------:R-:W-:Y:S01]  /*26c0*/  IMAD.X R11, R11, 0x1, R3, P1 ;  /* 0x000000010b0b7824 */ /* 0x000fe200008e0603 */
[----:B------:R-:W-:Y:S01]  /*26d0*/  LEA R8, P3, R20, R14, 0x1 ;  /* 0x0000000e14087211 */ /* 0x000fe200078608ff */
[----:B------:R-:W-:-:S05]  /*26e0*/  IMAD.IADD R9, R171, 0x1, R21 ;  /* 0x00000001ab097824 */ /* 0x000fca00078e0215 */
[----:B------:R-:W-:Y:S01]  /*26f0*/  LEA.HI.X R9, R20, R15, R9, 0x1, P3 ;  /* 0x0000000f14097211 */ /* 0x000fe200018f0c09 */
[----:B--2---:R-:W-:-:S05]  /*2700*/  HADD2.F32 R5, -RZ, R18.H0_H0 ;  /* 0x20000012ff057230 */ /* 0x004fca0000004100 */
[----:B------:R-:W-:-:S04]  /*2710*/  FMUL R5, R5, R22 ;  /* 0x0000001605057220 */ /* 0x000fc80000400000 */
[----:B------:R-:W-:-:S05]  /*2720*/  FFMA R5, R26, R23, R5 ;  /* 0x000000171a057223 */ /* 0x000fca0000000005 */
[----:B------:R-:W-:-:S05]  /*2730*/  F2FP.F16.F32.PACK_AB R5, RZ, R5 ;  /* 0x00000005ff05723e */ /* 0x000fca00000000ff */
[----:B------:R0:W-:Y:S01]  /*2740*/  @P2 STG.E.U16 desc[UR50][R10.64], R5 ;  /* 0x000000050a002986 */ /* 0x0001e2000c101532 */
[----:B------:R-:W-:Y:S05]  /*2750*/  @!P0 BRA `(.L_x_40) ;  /* 0x0000000000048947 */ /* 0x000fea0003800000 */
[----:B------:R2:W5:Y:S02]  /*2760*/  LDG.E.LTC128B.U16 R18, desc[UR50][R8.64+0x2] ;  /* 0x0000023208127981 */ /* 0x000564000c1e1520 */
.L_x_40:
[----:B------:R-:W-:Y:S05]  /*2770*/  BSYNC B1 ;  /* 0x0000000000017941 */ /* 0x000fea0003800000 */
.L_x_39:
[----:B0----5:R-:W-:Y:S01]  /*2780*/  HADD2.F32 R5, -RZ, R18.H0_H0 ;  /* 0x20000012ff057230 */ /* 0x021fe20000004100 */
[----:B------:R-:W-:Y:S01]  /*2790*/  ISETP.GT.AND P1, PT, R0, 0x8, PT ;  /* 0x000000080000780c */ /* 0x000fe20003f24270 */
[----:B------:R-:W-:Y:S03]  /*27a0*/  BSSY B1, `(.L_x_41) ;  /* 0x0000008000017945 */ /* 0x000fe60003800000 */
[----:B------:R-:W-:Y:S01]  /*27b0*/  FMUL R12, R5, R22 ;  /* 0x00000016050c7220 */ /* 0x000fe20000400000 */
[----:B------:R-:W-:-:S03]  /*27c0*/  ISETP.GT.AND P2, PT, R4, RZ, P1 ;  /* 0x000000ff0400720c */ /* 0x000fc60000f44270 */
[----:B------:R-:W-:-:S05]  /*27d0*/  FFMA R12, R27, R23, R12 ;  /* 0x000000171b0c7223 */ /* 0x000fca000000000c */
[----:B------:R-:W-:-:S05]  /*27e0*/  F2FP.F16.F32.PACK_AB R12, RZ, R12 ;  /* 0x0000000cff0c723e */ /* 0x000fca00000000ff */
[----:B------:R0:W-:Y:S01]  /*27f0*/  @P0 STG.E.U16 desc[UR50][R10.64+0x2], R12 ;  /* 0x0000020c0a000986 */ /* 0x0001e2000c101532 */
[----:B------:R-:W-:Y:S05]  /*2800*/  @!P2 BRA `(.L_x_42) ;  /* 0x000000000004a947 */ /* 0x000fea0003800000 */
[----:B------:R3:W5:Y:S02]  /*2810*/  LDG.E.LTC128B.U16 R18, desc[UR50][R6.64+0x10] ;  /* 0x0000103206127981 */ /* 0x000764000c1e1520 */
.L_x_42:
[----:B------:R-:W-:Y:S05]  /*2820*/  BSYNC B1 ;  /* 0x0000000000017941 */ /* 0x000fea0003800000 */
.L_x_41:
[----:B-----5:R-:W-:Y:S01]  /*2830*/  HADD2.F32 R5, -RZ, R18.H0_H0 ;  /* 0x20000012ff057230 */ /* 0x020fe20000004100 */
        /* <DEDUP_REMOVED lines=9> */
.L_x_44:
[----:B------:R-:W-:Y:S05]  /*28d0*/  BSYNC B1 ;  /* 0x0000000000017941 */ /* 0x000fea0003800000 */
.L_x_43:
[----:B----45:R-:W-:Y:S01]  /*28e0*/  HADD2.F32 R5, -RZ, R18.H0_H0 ;  /* 0x20000012ff057230 */ /* 0x030fe20000004100 */
[----:B------:R-:W-:Y:S01]  /*28f0*/  ISETP.GT.AND P1, PT, R4, 0x8, P1 ;  /* 0x000000080400780c */ /* 0x000fe20000f24270 */
[----:B------:R-:W-:Y:S03]  /*2900*/  BSSY B1, `(.L_x_45) ;  /* 0x0000007000017945 */ /* 0x000fe60003800000 */
[----:B0-----:R-:W-:-:S04]  /*2910*/  FMUL R12, R5, R22 ;  /* 0x00000016050c7220 */ /* 0x001fc80000400000 */
[----:B------:R-:W-:-:S05]  /*2920*/  FFMA R12, R29, R23, R12 ;  /* 0x000000171d0c7223 */ /* 0x000fca000000000c */
[----:B------:R-:W-:-:S05]  /*2930*/  F2FP.F16.F32.PACK_AB R12, RZ, R12 ;  /* 0x0000000cff0c723e */ /* 0x000fca00000000ff */
[----:B------:R0:W-:Y:S01]  /*2940*/  @P3 STG.E.U16 desc[UR50][R2.64+0x12], R12 ;  /* 0x0000120c02003986 */ /* 0x0001e2000c101532 */
[----:B------:R-:W-:Y:S05]  /*2950*/  @!P1 BRA `(.L_x_46) ;  /* 0x0000000000049947 */ /* 0x000fea0003800000 */
[----:B------:R4:W5:Y:S02]  /*2960*/  LDG.E.LTC128B.U16 R18, desc[UR50][R8.64+0x10] ;  /* 0x0000103208127981 */ /* 0x000964000c1e1520 */
.L_x_46:
[----:B------:R-:W-:Y:S05]  /*2970*/  BSYNC B1 ;  /* 0x0000000000017941 */ /* 0x000fea0003800000 */
.L_x_45:
[----:B-----5:R-:W-:Y:S01]  /*2980*/  HADD2.F32 R5, -RZ, R18.H0_H0 ;  /* 0x20000012ff057230 */ /* 0x020fe20000004100 */
[----:B------:R-:W-:Y:S01]  /*2990*/  ISETP.GT.AND P0, PT, R4, 0x8, P0 ;  /* 0x000000080400780c */ /* 0x000fe20000704270 */
[----:B------:R-:W-:Y:S03]  /*29a0*/  BSSY B1, `(.L_x_47) ;  /* 0x0000007000017945 */ /* 0x000fe60003800000 */
[----:B------:R-:W-:-:S04]  /*29b0*/  FMUL R5, R5, R22 ;  /* 0x0000001605057220 */ /* 0x000fc80000400000 */
[----:B------:R-:W-:-:S05]  /*29c0*/  FFMA R5, R30, R23, R5 ;  /* 0x000000171e057223 */ /* 0x000fca0000000005 */
[----:B------:R-:W-:-:S05]  /*29d0*/  F2FP.F16.F32.PACK_AB R5, RZ, R5 ;  /* 0x00000005ff05723e */ /* 0x000fca00000000ff */
[----:B------:R0:W-:Y:S01]  /*29e0*/  @P1 STG.E.U16 desc[UR50][R10.64+0x10], R5 ;  /* 0x000010050a001986 */ /* 0x0001e2000c101532 */
[----:B------:R-:W-:Y:S05]  /*29f0*/  @!P0 BRA `(.L_x_48) ;  /* 0x0000000000048947 */ /* 0x000fea0003800000 */
[----:B------:R0:W5:Y:S02]  /*2a00*/  LDG.E.LTC128B.U16 R18, desc[UR50][R8.64+0x12] ;  /* 0x0000123208127981 */ /* 0x000164000c1e1520 */
.L_x_48:
[----:B------:R-:W-:Y:S05]  /*2a10*/  BSYNC B1 ;  /* 0x0000000000017941 */ /* 0x000fea0003800000 */
.L_x_47:
        /* <DEDUP_REMOVED lines=10> */
.L_x_50:
[----:B------:R-:W-:Y:S05]  /*2ac0*/  BSYNC B1 ;  /* 0x0000000000017941 */ /* 0x000fea0003800000 */
.L_x_49:
        /* <DEDUP_REMOVED lines=10> */
.L_x_52:
[----:B------:R-:W-:Y:S05]  /*2b70*/  BSYNC B1 ;  /* 0x0000000000017941 */ /* 0x000fea0003800000 */
.L_x_51:
[----:B0----5:R-:W-:Y:S01]  /*2b80*/  HADD2.F32 R5, -RZ, R18.H0_H0 ;  /* 0x20000012ff057230 */ /* 0x021fe20000004100 */
        /* <DEDUP_REMOVED lines=8> */
.L_x_54:
[----:B------:R-:W-:Y:S05]  /*2c10*/  BSYNC B1 ;  /* 0x0000000000017941 */ /* 0x000fea0003800000 */
.L_x_53:
        /* <DEDUP_REMOVED lines=9> */
.L_x_56:
[----:B------:R-:W-:Y:S05]  /*2cb0*/  BSYNC B1 ;  /* 0x0000000000017941 */ /* 0x000fea0003800000 */
.L_x_55:
        /* <DEDUP_REMOVED lines=10> */
.L_x_58:
[----:B------:R-:W-:Y:S05]  /*2d60*/  BSYNC B1 ;  /* 0x0000000000017941 */ /* 0x000fea0003800000 */
.L_x_57:
        /* <DEDUP_REMOVED lines=10> */
.L_x_60:
[----:B------:R-:W-:Y:S05]  /*2e10*/  BSYNC B1 ;  /* 0x0000000000017941 */ /* 0x000fea0003800000 */
.L_x_59:
        /* <DEDUP_REMOVED lines=9> */
.L_x_62:
[----:B------:R-:W-:Y:S05]  /*2eb0*/  BSYNC B1 ;  /* 0x0000000000017941 */ /* 0x000fea0003800000 */
.L_x_61:
        /* <DEDUP_REMOVED lines=9> */
.L_x_64:
[----:B------:R-:W-:Y:S05]  /*2f50*/  BSYNC B1 ;  /* 0x0000000000017941 */ /* 0x000fea0003800000 */
.L_x_63:
        /* <DEDUP_REMOVED lines=10> */
.L_x_66:
[----:B------:R-:W-:Y:S05]  /*3000*/  BSYNC B1 ;  /* 0x0000000000017941 */ /* 0x000fea0003800000 */
.L_x_65:
        /* <DEDUP_REMOVED lines=10> */
.L_x_68:
[----:B------:R-:W-:Y:S05]  /*30b0*/  BSYNC B1 ;  /* 0x0000000000017941 */ /* 0x000fea0003800000 */
.L_x_67:
        /* <DEDUP_REMOVED lines=9> */
.L_x_70:
[----:B------:R-:W-:Y:S05]  /*3150*/  BSYNC B1 ;  /* 0x0000000000017941 */ /* 0x000fea0003800000 */
.L_x_69:
        /* <DEDUP_REMOVED lines=9> */
.L_x_72:
[----:B------:R-:W-:Y:S05]  /*31f0*/  BSYNC B1 ;  /* 0x0000000000017941 */ /* 0x000fea0003800000 */
.L_x_71:
        /* <DEDUP_REMOVED lines=10> */
.L_x_74:
[----:B------:R-:W-:Y:S05]  /*32a0*/  BSYNC B1 ;  /* 0x0000000000017941 */ /* 0x000fea0003800000 */
.L_x_73:
        /* <DEDUP_REMOVED lines=10> */
.L_x_76:
[----:B------:R-:W-:Y:S05]  /*3350*/  BSYNC B1 ;  /* 0x0000000000017941 */ /* 0x000fea0003800000 */
.L_x_75:
        /* <DEDUP_REMOVED lines=9> */
.L_x_78:
[----:B------:R-:W-:Y:S05]  /*33f0*/  BSYNC B1 ;  /* 0x0000000000017941 */ /* 0x000fea0003800000 */
.L_x_77:
        /* <DEDUP_REMOVED lines=9> */
.L_x_80:
[----:B------:R-:W-:Y:S05]  /*3490*/  BSYNC B1 ;  /* 0x0000000000017941 */ /* 0x000fea0003800000 */
.L_x_79:
        /* <DEDUP_REMOVED lines=10> */
.L_x_82:
[----:B------:R-:W-:Y:S05]  /*3540*/  BSYNC B1 ;  /* 0x0000000000017941 */ /* 0x000fea0003800000 */
.L_x_81:
        /* <DEDUP_REMOVED lines=10> */
.L_x_84:
[----:B------:R-:W-:Y:S05]  /*35f0*/  BSYNC B1 ;  /* 0x0000000000017941 */ /* 0x000fea0003800000 */
.L_x_83:
        /* <DEDUP_REMOVED lines=9> */
.L_x_86:
[----:B------:R-:W-:Y:S05]  /*3690*/  BSYNC B1 ;  /* 0x0000000000017941 */ /* 0x000fea0003800000 */
.L_x_85:
        /* <DEDUP_REMOVED lines=9> */
.L_x_88:
[----:B------:R-:W-:Y:S05]  /*3730*/  BSYNC B1 ;  /* 0x0000000000017941 */ /* 0x000fea0003800000 */
.L_x_87:
        /* <DEDUP_REMOVED lines=10> */
.L_x_90:
[----:B------:R-:W-:Y:S05]  /*37e0*/  BSYNC B1 ;  /* 0x0000000000017941 */ /* 0x000fea0003800000 */
.L_x_89:
        /* <DEDUP_REMOVED lines=10> */
.L_x_92:
[----:B------:R-:W-:Y:S05]  /*3890*/  BSYNC B1 ;  /* 0x0000000000017941 */ /* 0x000fea0003800000 */
.L_x_91:
        /* <DEDUP_REMOVED lines=9> */
.L_x_94:
[----:B------:R-:W-:Y:S05]  /*3930*/  BSYNC B1 ;  /* 0x0000000000017941 */ /* 0x000fea0003800000 */
.L_x_93:
        /* <DEDUP_REMOVED lines=9> */
.L_x_96:
[----:B------:R-:W-:Y:S05]  /*39d0*/  BSYNC B1 ;  /* 0x0000000000017941 */ /* 0x000fea0003800000 */
.L_x_95:
        /* <DEDUP_REMOVED lines=10> */
.L_x_98:
[----:B------:R-:W-:Y:S05]  /*3a80*/  BSYNC B1 ;  /* 0x0000000000017941 */ /* 0x000fea0003800000 */
.L_x_97:
        /* <DEDUP_REMOVED lines=10> */
.L_x_100:
[----:B------:R-:W-:Y:S05]  /*3b30*/  BSYNC B1 ;  /* 0x0000000000017941 */ /* 0x000fea0003800000 */
.L_x_99:
        /* <DEDUP_REMOVED lines=9> */
.L_x_102:
[----:B------:R-:W-:Y:S05]  /*3bd0*/  BSYNC B1 ;  /* 0x0000000000017941 */ /* 0x000fea0003800000 */
.L_x_101:
        /* <DEDUP_REMOVED lines=9> */
.L_x_104:
[----:B------:R-:W-:Y:S05]  /*3c70*/  BSYNC B1 ;  /* 0x0000000000017941 */ /* 0x000fea0003800000 */
.L_x_103:
        /* <DEDUP_REMOVED lines=10> */
.L_x_106:
[----:B------:R-:W-:Y:S05]  /*3d20*/  BSYNC B1 ;  /* 0x0000000000017941 */ /* 0x000fea0003800000 */
.L_x_105:
        /* <DEDUP_REMOVED lines=10> */
.L_x_108:
[----:B------:R-:W-:Y:S05]  /*3dd0*/  BSYNC B1 ;  /* 0x0000000000017941 */ /* 0x000fea0003800000 */
.L_x_107:
        /* <DEDUP_REMOVED lines=9> */
.L_x_110:
[----:B------:R-:W-:Y:S05]  /*3e70*/  BSYNC B1 ;  /* 0x0000000000017941 */ /* 0x000fea0003800000 */
.L_x_109:
        /* <DEDUP_REMOVED lines=9> */
.L_x_112:
[----:B------:R-:W-:Y:S05]  /*3f10*/  BSYNC B1 ;  /* 0x0000000000017941 */ /* 0x000fea0003800000 */
.L_x_111:
        /* <DEDUP_REMOVED lines=10> */
.L_x_114:
[----:B------:R-:W-:Y:S05]  /*3fc0*/  BSYNC B1 ;  /* 0x0000000000017941 */ /* 0x000fea0003800000 */
.L_x_113:
        /* <DEDUP_REMOVED lines=10> */
.L_x_116:
[----:B------:R-:W-:Y:S05]  /*4070*/  BSYNC B1 ;  /* 0x0000000000017941 */ /* 0x000fea0003800000 */
.L_x_115:
        /* <DEDUP_REMOVED lines=9> */
.L_x_118:
[----:B------:R-:W-:Y:S05]  /*4110*/  BSYNC B1 ;  /* 0x0000000000017941 */ /* 0x000fea0003800000 */
.L_x_117:
        /* <DEDUP_REMOVED lines=9> */
.L_x_120:
[----:B------:R-:W-:Y:S05]  /*41b0*/  BSYNC B1 ;  /* 0x0000000000017941 */ /* 0x000fea0003800000 */
.L_x_119:
        /* <DEDUP_REMOVED lines=10> */
.L_x_122:
[----:B------:R-:W-:Y:S05]  /*4260*/  BSYNC B1 ;  /* 0x0000000000017941 */ /* 0x000fea0003800000 */
.L_x_121:
        /* <DEDUP_REMOVED lines=10> */
.L_x_124:
[----:B------:R-:W-:Y:S05]  /*4310*/  BSYNC B1 ;  /* 0x0000000000017941 */ /* 0x000fea0003800000 */
.L_x_123:
        /* <DEDUP_REMOVED lines=9> */
.L_x_126:
[----:B------:R-:W-:Y:S05]  /*43b0*/  BSYNC B1 ;  /* 0x0000000000017941 */ /* 0x000fea0003800000 */
.L_x_125:
        /* <DEDUP_REMOVED lines=9> */
.L_x_128:
[----:B------:R-:W-:Y:S05]  /*4450*/  BSYNC B1 ;  /* 0x0000000000017941 */ /* 0x000fea0003800000 */
.L_x_127:
        /* <DEDUP_REMOVED lines=10> */
.L_x_130:
[----:B------:R-:W-:Y:S05]  /*4500*/  BSYNC B1 ;  /* 0x0000000000017941 */ /* 0x000fea0003800000 */
.L_x_129:
        /* <DEDUP_REMOVED lines=10> */
.L_x_132:
[----:B------:R-:W-:Y:S05]  /*45b0*/  BSYNC B1 ;  /* 0x0000000000017941 */ /* 0x000fea0003800000 */
.L_x_131:
        /* <DEDUP_REMOVED lines=9> */
.L_x_134:
[----:B------:R-:W-:Y:S05]  /*4650*/  BSYNC B1 ;  /* 0x0000000000017941 */ /* 0x000fea0003800000 */
.L_x_133:
        /* <DEDUP_REMOVED lines=9> */
.L_x_136:
[----:B------:R-:W-:Y:S05]  /*46f0*/  BSYNC B1 ;  /* 0x0000000000017941 */ /* 0x000fea0003800000 */
.L_x_135:
        /* <DEDUP_REMOVED lines=10> */
.L_x_138:
[----:B------:R-:W-:Y:S05]  /*47a0*/  BSYNC B1 ;  /* 0x0000000000017941 */ /* 0x000fea0003800000 */
.L_x_137:
        /* <DEDUP_REMOVED lines=10> */
.L_x_140:
[----:B------:R-:W-:Y:S05]  /*4850*/  BSYNC B1 ;  /* 0x0000000000017941 */ /* 0x000fea0003800000 */
.L_x_139:
        /* <DEDUP_REMOVED lines=9> */
.L_x_142:
[----:B------:R-:W-:Y:S05]  /*48f0*/  BSYNC B1 ;  /* 0x0000000000017941 */ /* 0x000fea0003800000 */
.L_x_141:
        /* <DEDUP_REMOVED lines=9> */
.L_x_144:
[----:B------:R-:W-:Y:S05]  /*4990*/  BSYNC B1 ;  /* 0x0000000000017941 */ /* 0x000fea0003800000 */
.L_x_143:
        /* <DEDUP_REMOVED lines=10> */
.L_x_146:
[----:B------:R-:W-:Y:S05]  /*4a40*/  BSYNC B1 ;  /* 0x0000000000017941 */ /* 0x000fea0003800000 */
.L_x_145:
        /* <DEDUP_REMOVED lines=10> */
.L_x_148:
[----:B------:R-:W-:Y:S05]  /*4af0*/  BSYNC B1 ;  /* 0x0000000000017941 */ /* 0x000fea0003800000 */
.L_x_147:
        /* <DEDUP_REMOVED lines=9> */
.L_x_150:
[----:B------:R-:W-:Y:S05]  /*4b90*/  BSYNC B1 ;  /* 0x0000000000017941 */ /* 0x000fea0003800000 */
.L_x_149:
        /* <DEDUP_REMOVED lines=9> */
.L_x_152:
[----:B------:R-:W-:Y:S05]  /*4c30*/  BSYNC B1 ;  /* 0x0000000000017941 */ /* 0x000fea0003800000 */
.L_x_151:
        /* <DEDUP_REMOVED lines=10> */
.L_x_154:
[----:B------:R-:W-:Y:S05]  /*4ce0*/  BSYNC B1 ;  /* 0x0000000000017941 */ /* 0x000fea0003800000 */
.L_x_153:
        /* <DEDUP_REMOVED lines=10> */
.L_x_156:
[----:B------:R-:W-:Y:S05]  /*4d90*/  BSYNC B1 ;  /* 0x0000000000017941 */ /* 0x000fea0003800000 */
.L_x_155:
        /* <DEDUP_REMOVED lines=9> */
.L_x_158:
[----:B------:R-:W-:Y:S05]  /*4e30*/  BSYNC B1 ;  /* 0x0000000000017941 */ /* 0x000fea0003800000 */
.L_x_157:
        /* <DEDUP_REMOVED lines=9> */
.L_x_160:
[----:B------:R-:W-:Y:S05]  /*4ed0*/  BSYNC B1 ;  /* 0x0000000000017941 */ /* 0x000fea0003800000 */
.L_x_159:
        /* <DEDUP_REMOVED lines=10> */
.L_x_162:
[----:B------:R-:W-:Y:S05]  /*4f80*/  BSYNC B1 ;  /* 0x0000000000017941 */ /* 0x000fea0003800000 */
.L_x_161:
        /* <DEDUP_REMOVED lines=10> */
.L_x_164:
[----:B------:R-:W-:Y:S05]  /*5030*/  BSYNC B1 ;  /* 0x0000000000017941 */ /* 0x000fea0003800000 */
.L_x_163:
        /* <DEDUP_REMOVED lines=9> */
.L_x_166:
[----:B------:R-:W-:Y:S05]  /*50d0*/  BSYNC B1 ;  /* 0x0000000000017941 */ /* 0x000fea0003800000 */
.L_x_165:
        /* <DEDUP_REMOVED lines=9> */
.L_x_168:
[----:B------:R-:W-:Y:S05]  /*5170*/  BSYNC B1 ;  /* 0x0000000000017941 */ /* 0x000fea0003800000 */
.L_x_167:
        /* <DEDUP_REMOVED lines=10> */
.L_x_170:
[----:B------:R-:W-:Y:S05]  /*5220*/  BSYNC B1 ;  /* 0x0000000000017941 */ /* 0x000fea0003800000 */
.L_x_169:
        /* <DEDUP_REMOVED lines=10> */
.L_x_172:
[----:B------:R-:W-:Y:S05]  /*52d0*/  BSYNC B1 ;  /* 0x0000000000017941 */ /* 0x000fea0003800000 */
.L_x_171:
        /* <DEDUP_REMOVED lines=9> */
.L_x_174:
[----:B------:R-:W-:Y:S05]  /*5370*/  BSYNC B1 ;  /* 0x0000000000017941 */ /* 0x000fea0003800000 */
.L_x_173:
        /* <DEDUP_REMOVED lines=9> */
.L_x_176:
[----:B------:R-:W-:Y:S05]  /*5410*/  BSYNC B1 ;  /* 0x0000000000017941 */ /* 0x000fea0003800000 */
.L_x_175:
        /* <DEDUP_REMOVED lines=10> */
.L_x_178:
[----:B------:R-:W-:Y:S05]  /*54c0*/  BSYNC B1 ;  /* 0x0000000000017941 */ /* 0x000fea0003800000 */
.L_x_177:
        /* <DEDUP_REMOVED lines=10> */
.L_x_180:
[----:B------:R-:W-:Y:S05]  /*5570*/  BSYNC B1 ;  /* 0x0000000000017941 */ /* 0x000fea0003800000 */
.L_x_179:
        /* <DEDUP_REMOVED lines=9> */
.L_x_182:
[----:B------:R-:W-:Y:S05]  /*5610*/  BSYNC B1 ;  /* 0x0000000000017941 */ /* 0x000fea0003800000 */
.L_x_181:
        /* <DEDUP_REMOVED lines=9> */
.L_x_184:
[----:B------:R-:W-:Y:S05]  /*56b0*/  BSYNC B1 ;  /* 0x0000000000017941 */ /* 0x000fea0003800000 */
.L_x_183:
        /* <DEDUP_REMOVED lines=10> */
.L_x_186:
[----:B------:R-:W-:Y:S05]  /*5760*/  BSYNC B1 ;  /* 0x0000000000017941 */ /* 0x000fea0003800000 */
.L_x_185:
        /* <DEDUP_REMOVED lines=10> */
.L_x_188:
[----:B------:R-:W-:Y:S05]  /*5810*/  BSYNC B1 ;  /* 0x0000000000017941 */ /* 0x000fea0003800000 */
.L_x_187:
        /* <DEDUP_REMOVED lines=9> */
.L_x_190:
[----:B------:R-:W-:Y:S05]  /*58b0*/  BSYNC B1 ;  /* 0x0000000000017941 */ /* 0x000fea0003800000 */
.L_x_189:
        /* <DEDUP_REMOVED lines=9> */
.L_x_192:
[----:B------:R-:W-:Y:S05]  /*5950*/  BSYNC B1 ;  /* 0x0000000000017941 */ /* 0x000fea0003800000 */
.L_x_191:
        /* <DEDUP_REMOVED lines=10> */
.L_x_194:
[----:B------:R-:W-:Y:S05]  /*5a00*/  BSYNC B1 ;  /* 0x0000000000017941 */ /* 0x000fea0003800000 */
.L_x_193:
        /* <DEDUP_REMOVED lines=10> */
.L_x_196:
[----:B------:R-:W-:Y:S05]  /*5ab0*/  BSYNC B1 ;  /* 0x0000000000017941 */ /* 0x000fea0003800000 */
.L_x_195:
        /* <DEDUP_REMOVED lines=9> */
.L_x_198:
[----:B------:R-:W-:Y:S05]  /*5b50*/  BSYNC B1 ;  /* 0x0000000000017941 */ /* 0x000fea0003800000 */
.L_x_197:
        /* <DEDUP_REMOVED lines=9> */
.L_x_200:
[----:B------:R-:W-:Y:S05]  /*5bf0*/  BSYNC B1 ;  /* 0x0000000000017941 */ /* 0x000fea0003800000 */
.L_x_199:
        /* <DEDUP_REMOVED lines=10> */
.L_x_202:
[----:B------:R-:W-:Y:S05]  /*5ca0*/  BSYNC B1 ;  /* 0x0000000000017941 */ /* 0x000fea0003800000 */
.L_x_201:
        /* <DEDUP_REMOVED lines=10> */
.L_x_204:
[----:B------:R-:W-:Y:S05]  /*5d50*/  BSYNC B1 ;  /* 0x0000000000017941 */ /* 0x000fea0003800000 */
.L_x_203:
        /* <DEDUP_REMOVED lines=9> */
.L_x_206:
[----:B------:R-:W-:Y:S05]  /*5df0*/  BSYNC B1 ;  /* 0x0000000000017941 */ /* 0x000fea0003800000 */
.L_x_205:
        /* <DEDUP_REMOVED lines=9> */
.L_x_208:
[----:B------:R-:W-:Y:S05]  /*5e90*/  BSYNC B1 ;  /* 0x0000000000017941 */ /* 0x000fea0003800000 */
.L_x_207:
        /* <DEDUP_REMOVED lines=10> */
.L_x_210:
[----:B------:R-:W-:Y:S05]  /*5f40*/  BSYNC B1 ;  /* 0x0000000000017941 */ /* 0x000fea0003800000 */
.L_x_209:
        /* <DEDUP_REMOVED lines=10> */
.L_x_212:
[----:B------:R-:W-:Y:S05]  /*5ff0*/  BSYNC B1 ;  /* 0x0000000000017941 */ /* 0x000fea0003800000 */
.L_x_211:
        /* <DEDUP_REMOVED lines=9> */
.L_x_214:
[----:B------:R-:W-:Y:S05]  /*6090*/  BSYNC B1 ;  /* 0x0000000000017941 */ /* 0x000fea0003800000 */
.L_x_213:
        /* <DEDUP_REMOVED lines=9> */
.L_x_216:
[----:B------:R-:W-:Y:S05]  /*6130*/  BSYNC B1 ;  /* 0x0000000000017941 */ /* 0x000fea0003800000 */
.L_x_215:
        /* <DEDUP_REMOVED lines=10> */
.L_x_218:
[----:B------:R-:W-:Y:S05]  /*61e0*/  BSYNC B1 ;  /* 0x0000000000017941 */ /* 0x000fea0003800000 */
.L_x_217:
        /* <DEDUP_REMOVED lines=10> */
.L_x_220:
[----:B------:R-:W-:Y:S05]  /*6290*/  BSYNC B1 ;  /* 0x0000000000017941 */ /* 0x000fea0003800000 */
.L_x_219:
        /* <DEDUP_REMOVED lines=9> */
.L_x_222:
[----:B------:R-:W-:Y:S05]  /*6330*/  BSYNC B1 ;  /* 0x0000000000017941 */ /* 0x000fea0003800000 */
.L_x_221:
        /* <DEDUP_REMOVED lines=9> */
.L_x_224:
[----:B------:R-:W-:Y:S05]  /*63d0*/  BSYNC B1 ;  /* 0x0000000000017941 */ /* 0x000fea0003800000 */
.L_x_223:
        /* <DEDUP_REMOVED lines=10> */
.L_x_226:
[----:B------:R-:W-:Y:S05]  /*6480*/  BSYNC B1 ;  /* 0x0000000000017941 */ /* 0x000fea0003800000 */
.L_x_225:
        /* <DEDUP_REMOVED lines=10> */
.L_x_228:
[----:B------:R-:W-:Y:S05]  /*6530*/  BSYNC B1 ;  /* 0x0000000000017941 */ /* 0x000fea0003800000 */
.L_x_227:
        /* <DEDUP_REMOVED lines=9> */
.L_x_230:
[----:B------:R-:W-:Y:S05]  /*65d0*/  BSYNC B1 ;  /* 0x0000000000017941 */ /* 0x000fea0003800000 */
.L_x_229:
        /* <DEDUP_REMOVED lines=9> */
.L_x_232:
[----:B------:R-:W-:Y:S05]  /*6670*/  BSYNC B1 ;  /* 0x0000000000017941 */ /* 0x000fea0003800000 */
.L_x_231:
        /* <DEDUP_REMOVED lines=10> */
.L_x_234:
[----:B------:R-:W-:Y:S05]  /*6720*/  BSYNC B1 ;  /* 0x0000000000017941 */ /* 0x000fea0003800000 */
.L_x_233:
        /* <DEDUP_REMOVED lines=10> */
.L_x_236:
[----:B------:R-:W-:Y:S05]  /*67d0*/  BSYNC B1 ;  /* 0x0000000000017941 */ /* 0x000fea0003800000 */
.L_x_235:
        /* <DEDUP_REMOVED lines=9> */
.L_x_238:
[----:B------:R-:W-:Y:S05]  /*6870*/  BSYNC B1 ;  /* 0x0000000000017941 */ /* 0x000fea0003800000 */
.L_x_237:
        /* <DEDUP_REMOVED lines=9> */
.L_x_240:
[----:B------:R-:W-:Y:S05]  /*6910*/  BSYNC B1 ;  /* 0x0000000000017941 */ /* 0x000fea0003800000 */
.L_x_239:
        /* <DEDUP_REMOVED lines=10> */
.L_x_242:
[----:B------:R-:W-:Y:S05]  /*69c0*/  BSYNC B1 ;  /* 0x0000000000017941 */ /* 0x000fea0003800000 */
.L_x_241:
        /* <DEDUP_REMOVED lines=10> */
.L_x_244:
[----:B------:R-:W-:Y:S05]  /*6a70*/  BSYNC B1 ;  /* 0x0000000000017941 */ /* 0x000fea0003800000 */
.L_x_243:
        /* <DEDUP_REMOVED lines=9> */
.L_x_246:
[----:B------:R-:W-:Y:S05]  /*6b10*/  BSYNC B1 ;  /* 0x0000000000017941 */ /* 0x000fea0003800000 */
.L_x_245:
        /* <DEDUP_REMOVED lines=9> */
.L_x_248:
[----:B------:R-:W-:Y:S05]  /*6bb0*/  BSYNC B1 ;  /* 0x0000000000017941 */ /* 0x000fea0003800000 */
.L_x_247:
        /* <DEDUP_REMOVED lines=10> */
.L_x_250:
[----:B------:R-:W-:Y:S05]  /*6c60*/  BSYNC B1 ;  /* 0x0000000000017941 */ /* 0x000fea0003800000 */
.L_x_249:
        /* <DEDUP_REMOVED lines=10> */
.L_x_252:
[----:B------:R-:W-:Y:S05]  /*6d10*/  BSYNC B1 ;  /* 0x0000000000017941 */ /* 0x000fea0003800000 */
.L_x_251:
        /* <DEDUP_REMOVED lines=9> */
.L_x_254:
[----:B------:R-:W-:Y:S05]  /*6db0*/  BSYNC B1 ;  /* 0x0000000000017941 */ /* 0x000fea0003800000 */
.L_x_253:
        /* <DEDUP_REMOVED lines=9> */
.L_x_256:
[----:B------:R-:W-:Y:S05]  /*6e50*/  BSYNC B1 ;  /* 0x0000000000017941 */ /* 0x000fea0003800000 */
.L_x_255:
        /* <DEDUP_REMOVED lines=10> */
.L_x_258:
[----:B------:R-:W-:Y:S05]  /*6f00*/  BSYNC B1 ;  /* 0x0000000000017941 */ /* 0x000fea0003800000 */
.L_x_257:
        /* <DEDUP_REMOVED lines=10> */
.L_x_260:
[----:B------:R-:W-:Y:S05]  /*6fb0*/  BSYNC B1 ;  /* 0x0000000000017941 */ /* 0x000fea0003800000 */
.L_x_259:
        /* <DEDUP_REMOVED lines=9> */
.L_x_262:
[----:B------:R-:W-:Y:S05]  /*7050*/  BSYNC B1 ;  /* 0x0000000000017941 */ /* 0x000fea0003800000 */
.L_x_261:
        /* <DEDUP_REMOVED lines=9> */
.L_x_264:
[----:B------:R-:W-:Y:S05]  /*70f0*/  BSYNC B1 ;  /* 0x0000000000017941 */ /* 0x000fea0003800000 */
.L_x_263:
        /* <DEDUP_REMOVED lines=10> */
.L_x_266:
[----:B------:R-:W-:Y:S05]  /*71a0*/  BSYNC B1 ;  /* 0x0000000000017941 */ /* 0x000fea0003800000 */
.L_x_265:
        /* <DEDUP_REMOVED lines=10> */
.L_x_268:
[----:B------:R-:W-:Y:S05]  /*7250*/  BSYNC B1 ;  /* 0x0000000000017941 */ /* 0x000fea0003800000 */
.L_x_267:
        /* <DEDUP_REMOVED lines=9> */
.L_x_270:
[----:B------:R-:W-:Y:S05]  /*72f0*/  BSYNC B1 ;  /* 0x0000000000017941 */ /* 0x000fea0003800000 */
.L_x_269:
        /* <DEDUP_REMOVED lines=9> */
.L_x_272:
[----:B------:R-:W-:Y:S05]  /*7390*/  BSYNC B1 ;  /* 0x0000000000017941 */ /* 0x000fea0003800000 */
.L_x_271:
        /* <DEDUP_REMOVED lines=10> */
.L_x_274:
[----:B------:R-:W-:Y:S05]  /*7440*/  BSYNC B1 ;  /* 0x0000000000017941 */ /* 0x000fea0003800000 */
.L_x_273:
        /* <DEDUP_REMOVED lines=10> */
.L_x_276:
[----:B------:R-:W-:Y:S05]  /*74f0*/  BSYNC B1 ;  /* 0x0000000000017941 */ /* 0x000fea0003800000 */
.L_x_275:
        /* <DEDUP_REMOVED lines=9> */
.L_x_278:
[----:B------:R-:W-:Y:S05]  /*7590*/  BSYNC B1 ;  /* 0x0000000000017941 */ /* 0x000fea0003800000 */
.L_x_277:
        /* <DEDUP_REMOVED lines=9> */
.L_x_280:
[----:B------:R-:W-:Y:S05]  /*7630*/  BSYNC B1 ;  /* 0x0000000000017941 */ /* 0x000fea0003800000 */
.L_x_279:
        /* <DEDUP_REMOVED lines=10> */
.L_x_282:
[----:B------:R-:W-:Y:S05]  /*76e0*/  BSYNC B1 ;  /* 0x0000000000017941 */ /* 0x000fea0003800000 */
.L_x_281:
        /* <DEDUP_REMOVED lines=10> */
.L_x_284:
[----:B------:R-:W-:Y:S05]  /*7790*/  BSYNC B1 ;  /* 0x0000000000017941 */ /* 0x000fea0003800000 */
.L_x_283:
        /* <DEDUP_REMOVED lines=9> */
.L_x_286:
[----:B------:R-:W-:Y:S05]  /*7830*/  BSYNC B1 ;  /* 0x0000000000017941 */ /* 0x000fea0003800000 */
.L_x_285:
[----:B0----5:R-:W-:Y:S01]  /*7840*/  HADD2.F32 R3, -RZ, R18.H0_H0 ;  /* 0x20000012ff037230 */ /* 0x021fe20000004100 */
[----:B------:R-:W-:Y:S01]  /*7850*/  ISETP.GT.AND P0, PT, R4, 0x8, P0 ;  /* 0x000000080400780c */ /* 0x000fe20000704270 */
[----:B------:R-:W-:Y:S01]  /*7860*/  @P1 IMAD.MOV.U32 R2, RZ, RZ, R10 ;  /* 0x000000ffff021224 */ /* 0x000fe200078e000a */
[----:B------:R-:W-:Y:S02]  /*7870*/  BSSY B1, `(.L_x_287) ;  /* 0x0000009000017945 */ /* 0x000fe40003800000 */
[----:B------:R-:W-:-:S04]  /*7880*/  FMUL R3, R3, R22 ;  /* 0x0000001603037220 */ /* 0x000fc80000400000 */
[----:B------:R-:W-:-:S05]  /*7890*/  FFMA R3, R150, R23, R3 ;  /* 0x0000001796037223 */ /* 0x000fca0000000003 */
[----:B------:R-:W-:-:S04]  /*78a0*/  F2FP.F16.F32.PACK_AB R3, RZ, R3 ;  /* 0x00000003ff03723e */ /* 0x000fc800000000ff */
[----:B------:R-:W-:Y:S01]  /*78b0*/  PRMT R0, R3, 0x7610, R0 ;  /* 0x0000761003007816 */ /* 0x000fe20000000000 */
[----:B------:R-:W-:-:S05]  /*78c0*/  @P1 IMAD.MOV.U32 R3, RZ, RZ, R11 ;  /* 0x000000ffff031224 */ /* 0x000fca00078e000b */
[----:B------:R0:W-:Y:S01]  /*78d0*/  @P1 STG.E.U16 desc[UR50][R2.64+0x1f0], R0 ;  /* 0x0001f00002001986 */ /* 0x0001e2000c101532 */
[----:B------:R-:W-:Y:S05]  /*78e0*/  @!P0 BRA `(.L_x_288) ;  /* 0x0000000000048947 */ /* 0x000fea0003800000 */
[----:B------:R0:W5:Y:S02]  /*78f0*/  LDG.E.LTC128B.U16 R18, desc[UR50][R8.64+0x1f2] ;  /* 0x0001f23208127981 */ /* 0x000164000c1e1520 */
.L_x_288:
[----:B------:R-:W-:Y:S05]  /*7900*/  BSYNC B1 ;  /* 0x0000000000017941 */ /* 0x000fea0003800000 */
.L_x_287:
[----:B------:R-:W-:Y:S05]  /*7910*/  @!P0 BRA `(.L_x_289) ;  /* 0x0000002400408947 */ /* 0x000fea0003800000 */
[----:B0----5:R-:W-:-:S05]  /*7920*/  HADD2.F32 R3, -RZ, R18.H0_H0 ;  /* 0x20000012ff037230 */ /* 0x021fca0000004100 */
[----:B------:R-:W-:-:S04]  /*7930*/  FMUL R0, R3, R22 ;  /* 0x0000001603007220 */ /* 0x000fc80000400000 */
[----:B------:R-:W-:-:S05]  /*7940*/  FFMA R0, R151, R23, R0 ;  /* 0x0000001797007223 */ /* 0x000fca0000000000 */
[----:B------:R-:W-:-:S05]  /*7950*/  F2FP.F16.F32.PACK_AB R0, RZ, R0 ;  /* 0x00000000ff00723e */ /* 0x000fca00000000ff */
[----:B------:R0:W-:Y:S01]  /*7960*/  STG.E.U16 desc[UR50][R10.64+0x1f2], R0 ;  /* 0x0001f2000a007986 */ /* 0x0001e2000c101532 */
[----:B------:R-:W-:Y:S05]  /*7970*/  BRA `(.L_x_289) ;  /* 0x0000002400287947 */ /* 0x000fea0003800000 */
.L_x_36:
[----:B------:R-:W-:Y:S01]  /*7980*/  ISETP.GT.AND P0, PT, R0, 0x1, PT ;  /* 0x000000010000780c */ /* 0x000fe20003f04270 */
[----:B------:R-:W-:Y:S01]  /*7990*/  ULDC.64 UR4, c[0x0][0x5c0] ;  /* 0x0001700000047ab9 */ /* 0x000fe20000000a00 */
[-C--:B------:R-:W-:Y:S01]  /*79a0*/  FMUL R24, R24, R23.reuse ;  /* 0x0000001718187220 */ /* 0x080fe20000400000 */
[-C--:B------:R-:W-:Y:S01]  /*79b0*/  FMUL R25, R25, R23.reuse ;  /* 0x0000001719197220 */ /* 0x080fe20000400000 */
[----:B------:R-:W-:Y:S01]  /*79c0*/  ISETP.GT.AND P3, PT, R4, RZ, P0 ;  /* 0x000000ff0400720c */ /* 0x000fe20000764270 */
[-C--:B------:R-:W-:Y:S01]  /*79d0*/  FMUL R26, R26, R23.reuse ;  /* 0x000000171a1a7220 */ /* 0x080fe20000400000 */
[----:B------:R-:W-:Y:S01]  /*79e0*/  LEA R2, P4, R172, UR4, 0x1 ;  /* 0x00000004ac027c11 */ /* 0x000fe2000f8808ff */
[-C--:B------:R-:W-:Y:S01]  /*79f0*/  FMUL R27, R27, R23.reuse ;  /* 0x000000171b1b7220 */ /* 0x080fe20000400000 */
[----:B------:R-:W-:Y:S01]  /*7a00*/  F2FP.F16.F32.PACK_AB R24, RZ, R24 ;  /* 0x00000018ff18723e */ /* 0x000fe200000000ff */
[-C--:B------:R-:W-:Y:S01]  /*7a10*/  FMUL R28, R28, R23.reuse ;  /* 0x000000171c1c7220 */ /* 0x080fe20000400000 */
[----:B------:R-:W-:Y:S01]  /*7a20*/  LEA.HI.X R3, R172, UR5, R175, 0x1, P4 ;  /* 0x00000005ac037c11 */ /* 0x000fe2000a0f0caf */
[----:B------:R-:W-:Y:S01]  /*7a30*/  FMUL R29, R29, R23 ;  /* 0x000000171d1d7220 */ /* 0x000fe20000400000 */
[----:B------:R-:W-:Y:S01]  /*7a40*/  F2FP.F16.F32.PACK_AB R25, RZ, R25 ;  /* 0x00000019ff19723e */ /* 0x000fe200000000ff */
[-C--:B------:R-:W-:Y:S01]  /*7a50*/  FMUL R30, R30, R23.reuse ;  /* 0x000000171e1e7220 */ /* 0x080fe20000400000 */
[C---:B------:R-:W-:Y:S01]  /*7a60*/  SHF.L.U64.HI R11, R10.reuse, 0x4, R11 ;  /* 0x000000040a0b7819 */ /* 0x040fe2000001020b */
[----:B------:R-:W-:Y:S01]  /*7a70*/  @P1 STG.E.U16 desc[UR50][R2.64], R24 ;  /* 0x0000001802001986 */ /* 0x000fe2000c101532 */
[----:B------:R-:W-:Y:S01]  /*7a80*/  LEA R6, P4, R10, R2, 0x4 ;  /* 0x000000020a067211 */ /* 0x000fe200078820ff */
[-C--:B------:R-:W-:Y:S01]  /*7a90*/  FMUL R31, R31, R23.reuse ;  /* 0x000000171f1f7220 */ /* 0x080fe20000400000 */
[----:B------:R-:W-:Y:S01]  /*7aa0*/  ISETP.GT.AND P2, PT, R4, 0x8, P2 ;  /* 0x000000080400780c */ /* 0x000fe20001744270 */
[----:B------:R-:W-:Y:S01]  /*7ab0*/  @P3 STG.E.U16 desc[UR50][R2.64+0x2], R25 ;  /* 0x0000021902003986 */ /* 0x000fe2000c101532 */
[----:B------:R-:W-:Y:S01]  /*7ac0*/  ISETP.GT.AND P1, PT, R0, 0x8, PT ;  /* 0x000000080000780c */ /* 0x000fe20003f24270 */
[----:B------:R-:W-:Y:S01]  /*7ad0*/  IMAD.X R7, R11, 0x1, R3, P4 ;  /* 0x000000010b077824 */ /* 0x000fe200020e0603 */
[----:B------:R-:W-:Y:S01]  /*7ae0*/  ISETP.GT.AND P3, PT, R4, 0x8, P0 ;  /* 0x000000080400780c */ /* 0x000fe20000764270 */
[-C--:B------:R-:W-:Y:S01]  /*7af0*/  FMUL R32, R32, R23.reuse ;  /* 0x0000001720207220 */ /* 0x080fe20000400000 */
[----:B------:R-:W-:Y:S01]  /*7b00*/  ISETP.GT.AND P0, PT, R0, 0x9, PT ;  /* 0x000000090000780c */ /* 0x000fe20003f04270 */
[-C--:B------:R-:W-:Y:S01]  /*7b10*/  FMUL R33, R33, R23.reuse ;  /* 0x0000001721217220 */ /* 0x080fe20000400000 */
[----:B------:R-:W-:Y:S01]  /*7b20*/  ISETP.GT.AND P5, PT, R4, RZ, P1 ;  /* 0x000000ff0400720c */ /* 0x000fe20000fa4270 */
[-C--:B------:R-:W-:Y:S01]  /*7b30*/  FMUL R34, R34, R23.reuse ;  /* 0x0000001722227220 */ /* 0x080fe20000400000 */
[----:B------:R-:W-:Y:S01]  /*7b40*/  ISETP.GT.AND P4, PT, R4, RZ, P0 ;  /* 0x000000ff0400720c */ /* 0x000fe20000784270 */
[-C--:B------:R-:W-:Y:S01]  /*7b50*/  FMUL R35, R35, R23.reuse ;  /* 0x0000001723237220 */ /* 0x080fe20000400000 */
[----:B------:R-:W-:Y:S01]  /*7b60*/  F2FP.F16.F32.PACK_AB R26, RZ, R26 ;  /* 0x0000001aff1a723e */ /* 0x000fe200000000ff */
[----:B------:R-:W-:Y:S01]  /*7b70*/  FMUL R36, R36, R23 ;  /* 0x0000001724247220 */ /* 0x000fe20000400000 */
[----:B------:R-:W-:Y:S01]  /*7b80*/  F2FP.F16.F32.PACK_AB R27, RZ, R27 ;  /* 0x0000001bff1b723e */ /* 0x000fe200000000ff */
[----:B------:R-:W-:Y:S01]  /*7b90*/  FMUL R37, R37, R23 ;  /* 0x0000001725257220 */ /* 0x000fe20000400000 */
[----:B------:R-:W-:Y:S01]  /*7ba0*/  F2FP.F16.F32.PACK_AB R28, RZ, R28 ;  /* 0x0000001cff1c723e */ /* 0x000fe200000000ff */
[----:B------:R-:W-:Y:S01]  /*7bb0*/  @P2 STG.E.U16 desc[UR50][R6.64], R26 ;  /* 0x0000001a06002986 */ /* 0x000fe2000c101532 */
[----:B------:R-:W-:Y:S01]  /*7bc0*/  F2FP.F16.F32.PACK_AB R29, RZ, R29 ;  /* 0x0000001dff1d723e */ /* 0x000fe200000000ff */
[-C--:B------:R-:W-:Y:S01]  /*7bd0*/  FMUL R38, R38, R23.reuse ;  /* 0x0000001726267220 */ /* 0x080fe20000400000 */
[----:B------:R-:W-:Y:S01]  /*7be0*/  ISETP.GT.AND P1, PT, R4, 0x8, P1 ;  /* 0x000000080400780c */ /* 0x000fe20000f24270 */
[----:B------:R-:W-:Y:S01]  /*7bf0*/  @P3 STG.E.U16 desc[UR50][R6.64+0x2], R27 ;  /* 0x0000021b06003986 */ /* 0x000fe2000c101532 */
[----:B------:R-:W-:Y:S01]  /*7c00*/  ISETP.GT.AND P3, PT, R0, 0x10, PT ;  /* 0x000000100000780c */ /* 0x000fe20003f64270 */
[-C--:B------:R-:W-:Y:S01]  /*7c10*/  FMUL R39, R39, R23.reuse ;  /* 0x0000001727277220 */ /* 0x080fe20000400000 */
[----:B------:R-:W-:Y:S01]  /*7c20*/  ISETP.GT.AND P2, PT, R4, 0x8, P0 ;  /* 0x000000080400780c */ /* 0x000fe20000744270 */
[----:B------:R-:W-:Y:S01]  /*7c30*/  @P5 STG.E.U16 desc[UR50][R2.64+0x10], R28 ;  /* 0x0000101c02005986 */ /* 0x000fe2000c101532 */
[----:B------:R-:W-:Y:S01]  /*7c40*/  ISETP.GT.AND P0, PT, R0, 0x11, PT ;  /* 0x000000110000780c */ /* 0x000fe20003f04270 */
[-C--:B------:R-:W-:Y:S01]  /*7c50*/  FMUL R40, R40, R23.reuse ;  /* 0x0000001728287220 */ /* 0x080fe20000400000 */
[----:B------:R-:W-:Y:S01]  /*7c60*/  F2FP.F16.F32.PACK_AB R30, RZ, R30 ;  /* 0x0000001eff1e723e */ /* 0x000fe200000000ff */
[----:B------:R-:W-:Y:S01]  /*7c70*/  @P4 STG.E.U16 desc[UR50][R2.64+0x12], R29 ;  /* 0x0000121d02004986 */ /* 0x000fe2000c101532 */
[C---:B------:R-:W-:Y:S01]  /*7c80*/  ISETP.GT.AND P4, PT, R4.reuse, RZ, P3 ;  /* 0x000000ff0400720c */ /* 0x040fe20001f84270 */
[----:B------:R-:W-:Y:S01]  /*7c90*/  FMUL R41, R41, R23 ;  /* 0x0000001729297220 */ /* 0x000fe20000400000 */
[----:B------:R-:W-:Y:S01]  /*7ca0*/  ISETP.GT.AND P5, PT, R4, RZ, P0 ;  /* 0x000000ff0400720c */ /* 0x000fe200007a4270 */
[----:B------:R-:W-:Y:S01]  /*7cb0*/  @P1 STG.E.U16 desc[UR50][R6.64+0x10], R30 ;  /* 0x0000101e06001986 */ /* 0x000fe2000c101532 */
[----:B------:R-:W-:Y:S01]  /*7cc0*/  F2FP.F16.F32.PACK_AB R31, RZ, R31 ;  /* 0x0000001fff1f723e */ /* 0x000fe200000000ff */
[-C--:B------:R-:W-:Y:S01]  /*7cd0*/  FMUL R42, R42, R23.reuse ;  /* 0x000000172a2a7220 */ /* 0x080fe20000400000 */
[----:B------:R-:W-:Y:S01]  /*7ce0*/  F2FP.F16.F32.PACK_AB R32, RZ, R32 ;  /* 0x00000020ff20723e */ /* 0x000fe200000000ff */
[----:B------:R-:W-:Y:S01]  /*7cf0*/  FMUL R43, R43, R23 ;  /* 0x000000172b2b7220 */ /* 0x000fe20000400000 */
[----:B------:R-:W-:Y:S01]  /*7d00*/  ISETP.GT.AND P1, PT, R4, 0x8, P3 ;  /* 0x000000080400780c */ /* 0x000fe20001f24270 */
[----:B------:R-:W-:Y:S01]  /*7d10*/  @P2 STG.E.U16 desc[UR50][R6.64+0x12], R31 ;  /* 0x0000121f06002986 */ /* 0x000fe2000c101532 */
[----:B------:R-:W-:Y:S01]  /*7d20*/  F2FP.F16.F32.PACK_AB R33, RZ, R33 ;  /* 0x00000021ff21723e */ /* 0x000fe200000000ff */
[-C--:B------:R-:W-:Y:S01]  /*7d30*/  FMUL R44, R44, R23.reuse ;  /* 0x000000172c2c7220 */ /* 0x080fe20000400000 */
[----:B------:R-:W-:Y:S01]  /*7d40*/  ISETP.GT.AND P3, PT, R0, 0x18, PT ;  /* 0x000000180000780c */ /* 0x000fe20003f64270 */
[----:B------:R-:W-:Y:S01]  /*7d50*/  @P4 STG.E.U16 desc[UR50][R2.64+0x20], R32 ;  /* 0x0000202002004986 */ /* 0x000fe2000c101532 */
[----:B------:R-:W-:Y:S01]  /*7d60*/  ISETP.GT.AND P2, PT, R4, 0x8, P0 ;  /* 0x000000080400780c */ /* 0x000fe20000744270 */
[-C--:B------:R-:W-:Y:S01]  /*7d70*/  FMUL R45, R45, R23.reuse ;  /* 0x000000172d2d7220 */ /* 0x080fe20000400000 */
[----:B------:R-:W-:Y:S01]  /*7d80*/  ISETP.GT.AND P0, PT, R0, 0x19, PT ;  /* 0x000000190000780c */ /* 0x000fe20003f04270 */
[----:B------:R-:W-:Y:S01]  /*7d90*/  @P5 STG.E.U16 desc[UR50][R2.64+0x22], R33 ;  /* 0x0000222102005986 */ /* 0x000fe2000c101532 */
[----:B------:R-:W-:Y:S01]  /*7da0*/  ISETP.GT.AND P4, PT, R4, RZ, P3 ;  /* 0x000000ff0400720c */ /* 0x000fe20001f84270 */
[-C--:B------:R-:W-:Y:S01]  /*7db0*/  FMUL R46, R46, R23.reuse ;  /* 0x000000172e2e7220 */ /* 0x080fe20000400000 */
[----:B------:R-:W-:Y:S01]  /*7dc0*/  ISETP.GT.AND P5, PT, R4, RZ, P0 ;  /* 0x000000ff0400720c */ /* 0x000fe200007a4270 */
[-C--:B------:R-:W-:Y:S01]  /*7dd0*/  FMUL R47, R47, R23.reuse ;  /* 0x000000172f2f7220 */ /* 0x080fe20000400000 */
[----:B------:R-:W-:Y:S01]  /*7de0*/  F2FP.F16.F32.PACK_AB R34, RZ, R34 ;  /* 0x00000022ff22723e */ /* 0x000fe200000000ff */
[----:B------:R-:W-:Y:S01]  /*7df0*/  FMUL R48, R48, R23 ;  /* 0x0000001730307220 */ /* 0x000fe20000400000 */
[----:B------:R-:W-:Y:S01]  /*7e00*/  F2FP.F16.F32.PACK_AB R35, RZ, R35 ;  /* 0x00000023ff23723e */ /* 0x000fe200000000ff */
[-C--:B------:R-:W-:Y:S01]  /*7e10*/  FMUL R49, R49, R23.reuse ;  /* 0x0000001731317220 */ /* 0x080fe20000400000 */
[----:B------:R-:W-:Y:S01]  /*7e20*/  F2FP.F16.F32.PACK_AB R36, RZ, R36 ;  /* 0x00000024ff24723e */ /* 0x000fe200000000ff */
[----:B------:R-:W-:Y:S01]  /*7e30*/  @P1 STG.E.U16 desc[UR50][R6.64+0x20], R34 ;  /* 0x0000202206001986 */ /* 0x000fe2000c101532 */
[----:B------:R-:W-:Y:S01]  /*7e40*/  ISETP.GT.AND P1, PT, R4, 0x8, P3 ;  /* 0x000000080400780c */ /* 0x000fe20001f24270 */
[----:B------:R-:W-:Y:S01]  /*7e50*/  FMUL R50, R50, R23 ;  /* 0x0000001732327220 */ /* 0x000fe20000400000 */
[----:B------:R-:W-:Y:S01]  /*7e60*/  F2FP.F16.F32.PACK_AB R37, RZ, R37 ;  /* 0x00000025ff25723e */ /* 0x000fe200000000ff */
[----:B------:R-:W-:Y:S01]  /*7e70*/  @P2 STG.E.U16 desc[UR50][R6.64+0x22], R35 ;  /* 0x0000222306002986 */ /* 0x000fe2000c101532 */
[----:B------:R-:W-:Y:S01]  /*7e80*/  ISETP.GT.AND P3, PT, R0, 0x20, PT ;  /* 0x000000200000780c */ /* 0x000fe20003f64270 */
[-C--:B------:R-:W-:Y:S01]  /*7e90*/  FMUL R51, R51, R23.reuse ;  /* 0x0000001733337220 */ /* 0x080fe20000400000 */
[----:B------:R-:W-:Y:S01]  /*7ea0*/  ISETP.GT.AND P2, PT, R4, 0x8, P0 ;  /* 0x000000080400780c */ /* 0x000fe20000744270 */
[----:B------:R-:W-:Y:S01]  /*7eb0*/  @P4 STG.E.U16 desc[UR50][R2.64+0x30], R36 ;  /* 0x0000302402004986 */ /* 0x000fe2000c101532 */
[----:B------:R-:W-:Y:S01]  /*7ec0*/  ISETP.GT.AND P0, PT, R0, 0x21, PT ;  /* 0x000000210000780c */ /* 0x000fe20003f04270 */
[-C--:B------:R-:W-:Y:S01]  /*7ed0*/  FMUL R52, R52, R23.reuse ;  /* 0x0000001734347220 */ /* 0x080fe20000400000 */
[C---:B------:R-:W-:Y:S01]  /*7ee0*/  ISETP.GT.AND P4, PT, R4.reuse, RZ, P3 ;  /* 0x000000ff0400720c */ /* 0x040fe20001f84270 */
[----:B------:R-:W-:Y:S01]  /*7ef0*/  @P5 STG.E.U16 desc[UR50][R2.64+0x32], R37 ;  /* 0x0000322502005986 */ /* 0x000fe2000c101532 */
        /* <DEDUP_REMOVED lines=328> */
[----:B------:R-:W-:-:S02]  /*9380*/  ISETP.GT.AND P1, PT, R4, 0x8, P3 ;  /* 0x000000080400780c */ /* 0x000fc40001f24270 */
[----:B------:R-:W-:Y:S01]  /*9390*/  F2FP.F16.F32.PACK_AB R105, RZ, R105 ;  /* 0x00000069ff69723e */ /* 0x000fe200000000ff */
[----:B------:R-:W-:Y:S01]  /*93a0*/  @P2 STG.E.U16 desc[UR50][R6.64+0x132], R103 ;  /* 0x0001326706002986 */ /* 0x000fe2000c101532 */
[----:B------:R-:W-:Y:S02]  /*93b0*/  ISETP.GT.AND P3, PT, R0, 0xa8, PT ;  /* 0x000000a80000780c */ /* 0x000fe40003f64270 */
[----:B------:R-:W-:Y:S01]  /*93c0*/  ISETP.GT.AND P2, PT, R4, 0x8, P0 ;  /* 0x000000080400780c */ /* 0x000fe20000744270 */
[----:B------:R-:W-:Y:S01]  /*93d0*/  @P4 STG.E.U16 desc[UR50][R2.64+0x140], R104 ;  /* 0x0001406802004986 */ /* 0x000fe2000c101532 */
[----:B------:R-:W-:Y:S02]  /*93e0*/  ISETP.GT.AND P0, PT, R0, 0xa9, PT ;  /* 0x000000a90000780c */ /* 0x000fe40003f04270 */
[C---:B------:R-:W-:Y:S01]  /*93f0*/  ISETP.GT.AND P4, PT, R4.reuse, RZ, P3 ;  /* 0x000000ff0400720c */ /* 0x040fe20001f84270 */
[----:B------:R-:W-:Y:S01]  /*9400*/  @P5 STG.E.U16 desc[UR50][R2.64+0x142], R105 ;  /* 0x0001426902005986 */ /* 0x000fe2000c101532 */
[----:B------:R-:W-:-:S02]  /*9410*/  ISETP.GT.AND P5, PT, R4, RZ, P0 ;  /* 0x000000ff0400720c */ /* 0x000fc400007a4270 */
[----:B------:R-:W-:Y:S02]  /*9420*/  F2FP.F16.F32.PACK_AB R106, RZ, R106 ;  /* 0x0000006aff6a723e */ /* 0x000fe400000000ff */
[----:B------:R-:W-:Y:S02]  /*9430*/  F2FP.F16.F32.PACK_AB R107, RZ, R107 ;  /* 0x0000006bff6b723e */ /* 0x000fe400000000ff */
[----:B------:R-:W-:Y:S01]  /*9440*/  F2FP.F16.F32.PACK_AB R108, RZ, R108 ;  /* 0x0000006cff6c723e */ /* 0x000fe200000000ff */
[----:B------:R-:W-:Y:S01]  /*9450*/  @P1 STG.E.U16 desc[UR50][R6.64+0x140], R106 ;  /* 0x0001406a06001986 */ /* 0x000fe2000c101532 */
[----:B------:R-:W-:Y:S02]  /*9460*/  ISETP.GT.AND P1, PT, R4, 0x8, P3 ;  /* 0x000000080400780c */ /* 0x000fe40001f24270 */
[----:B------:R-:W-:Y:S01]  /*9470*/  F2FP.F16.F32.PACK_AB R109, RZ, R109 ;  /* 0x0000006dff6d723e */ /* 0x000fe200000000ff */
[----:B------:R-:W-:Y:S01]  /*9480*/  @P2 STG.E.U16 desc[UR50][R6.64+0x142], R107 ;  /* 0x0001426b06002986 */ /* 0x000fe2000c101532 */
[----:B------:R-:W-:-:S02]  /*9490*/  ISETP.GT.AND P3, PT, R0, 0xb0, PT ;  /* 0x000000b00000780c */ /* 0x000fc40003f64270 */
[----:B------:R-:W-:Y:S01]  /*94a0*/  ISETP.GT.AND P2, PT, R4, 0x8, P0 ;  /* 0x000000080400780c */ /* 0x000fe20000744270 */
[----:B------:R-:W-:Y:S01]  /*94b0*/  @P4 STG.E.U16 desc[UR50][R2.64+0x150], R108 ;  /* 0x0001506c02004986 */ /* 0x000fe2000c101532 */
[----:B------:R-:W-:Y:S02]  /*94c0*/  ISETP.GT.AND P0, PT, R0, 0xb1, PT ;  /* 0x000000b10000780c */ /* 0x000fe40003f04270 */
[C---:B------:R-:W-:Y:S01]  /*94d0*/  ISETP.GT.AND P4, PT, R4.reuse, RZ, P3 ;  /* 0x000000ff0400720c */ /* 0x040fe20001f84270 */
[----:B------:R-:W-:Y:S01]  /*94e0*/  @P5 STG.E.U16 desc[UR50][R2.64+0x152], R109 ;  /* 0x0001526d02005986 */ /* 0x000fe2000c101532 */
[----:B------:R-:W-:Y:S02]  /*94f0*/  ISETP.GT.AND P5, PT, R4, RZ, P0 ;  /* 0x000000ff0400720c */ /* 0x000fe400007a4270 */
[----:B------:R-:W-:Y:S02]  /*9500*/  F2FP.F16.F32.PACK_AB R110, RZ, R110 ;  /* 0x0000006eff6e723e */ /* 0x000fe400000000ff */
[----:B------:R-:W-:-:S02]  /*9510*/  F2FP.F16.F32.PACK_AB R111, RZ, R111 ;  /* 0x0000006fff6f723e */ /* 0x000fc400000000ff */
[----:B------:R-:W-:Y:S01]  /*9520*/  F2FP.F16.F32.PACK_AB R112, RZ, R112 ;  /* 0x00000070ff70723e */ /* 0x000fe200000000ff */
[----:B------:R-:W-:Y:S01]  /*9530*/  @P1 STG.E.U16 desc[UR50][R6.64+0x150], R110 ;  /* 0x0001506e06001986 */ /* 0x000fe2000c101532 */
[----:B------:R-:W-:Y:S02]  /*9540*/  ISETP.GT.AND P1, PT, R4, 0x8, P3 ;  /* 0x000000080400780c */ /* 0x000fe40001f24270 */
[----:B------:R-:W-:Y:S01]  /*9550*/  F2FP.F16.F32.PACK_AB R113, RZ, R113 ;  /* 0x00000071ff71723e */ /* 0x000fe200000000ff */
[----:B------:R-:W-:Y:S01]  /*9560*/  @P2 STG.E.U16 desc[UR50][R6.64+0x152], R111 ;  /* 0x0001526f06002986 */ /* 0x000fe2000c101532 */
[----:B------:R-:W-:Y:S02]  /*9570*/  ISETP.GT.AND P3, PT, R0, 0xb8, PT ;  /* 0x000000b80000780c */ /* 0x000fe40003f64270 */
[----:B------:R-:W-:Y:S01]  /*9580*/  ISETP.GT.AND P2, PT, R4, 0x8, P0 ;  /* 0x000000080400780c */ /* 0x000fe20000744270 */
[----:B------:R-:W-:Y:S01]  /*9590*/  @P4 STG.E.U16 desc[UR50][R2.64+0x160], R112 ;  /* 0x0001607002004986 */ /* 0x000fe2000c101532 */
[----:B------:R-:W-:-:S02]  /*95a0*/  ISETP.GT.AND P0, PT, R0, 0xb9, PT ;  /* 0x000000b90000780c */ /* 0x000fc40003f04270 */
[C---:B------:R-:W-:Y:S01]  /*95b0*/  ISETP.GT.AND P4, PT, R4.reuse, RZ, P3 ;  /* 0x000000ff0400720c */ /* 0x040fe20001f84270 */
[----:B------:R-:W-:Y:S01]  /*95c0*/  @P5 STG.E.U16 desc[UR50][R2.64+0x162], R113 ;  /* 0x0001627102005986 */ /* 0x000fe2000c101532 */
[C---:B------:R-:W-:Y:S02]  /*95d0*/  ISETP.GT.AND P5, PT, R4.reuse, RZ, P0 ;  /* 0x000000ff0400720c */ /* 0x040fe400007a4270 */
[----:B------:R-:W-:Y:S02]  /*95e0*/  F2FP.F16.F32.PACK_AB R114, RZ, R114 ;  /* 0x00000072ff72723e */ /* 0x000fe400000000ff */
[----:B------:R-:W-:Y:S02]  /*95f0*/  F2FP.F16.F32.PACK_AB R115, RZ, R115 ;  /* 0x00000073ff73723e */ /* 0x000fe400000000ff */
        /* <DEDUP_REMOVED lines=58> */
[C---:B------:R-:W-:Y:S02]  /*99a0*/  ISETP.GT.AND P1, PT, R4.reuse, 0x8, P2 ;  /* 0x000000080400780c */ /* 0x040fe40001724270 */
[----:B------:R-:W-:Y:S01]  /*99b0*/  F2FP.F16.F32.PACK_AB R133, RZ, R133 ;  /* 0x00000085ff85723e */ /* 0x000fe200000000ff */
[----:B------:R-:W-:Y:S01]  /*99c0*/  @P0 STG.E.U16 desc[UR50][R6.64+0x1a2], R131 ;  /* 0x0001a28306000986 */ /* 0x000fe2000c101532 */
[----:B------:R-:W-:-:S02]  /*99d0*/  ISETP.GT.AND P2, PT, R4, 0x8, P3 ;  /* 0x000000080400780c */ /* 0x000fc40001f44270 */
[C---:B------:R-:W-:Y:S01]  /*99e0*/  ISETP.GT.AND P3, PT, R0.reuse, 0xe0, PT ;  /* 0x000000e00000780c */ /* 0x040fe20003f64270 */
        /* <DEDUP_REMOVED lines=9> */
[----:B------:R-:W-:Y:S02]  /*9a80*/  F2FP.F16.F32.PACK_AB R137, RZ, R137 ;  /* 0x00000089ff89723e */ /* 0x000fe400000000ff */
[C---:B------:R-:W-:Y:S01]  /*9a90*/  ISETP.GT.AND P1, PT, R4.reuse, 0x8, P3 ;  /* 0x000000080400780c */ /* 0x040fe20001f24270 */
[----:B------:R-:W-:Y:S01]  /*9aa0*/  @P2 STG.E.U16 desc[UR50][R6.64+0x1b2], R135 ;  /* 0x0001b28706002986 */ /* 0x000fe2000c101532 */
[----:B------:R-:W-:Y:S02]  /*9ab0*/  ISETP.GT.AND P0, PT, R4, 0x8, P0 ;  /* 0x000000080400780c */ /* 0x000fe40000704270 */
[----:B------:R-:W-:Y:S01]  /*9ac0*/  F2FP.F16.F32.PACK_AB R138, RZ, R138 ;  /* 0x0000008aff8a723e */ /* 0x000fe200000000ff */
[----:B------:R-:W-:Y:S01]  /*9ad0*/  @P4 STG.E.U16 desc[UR50][R2.64+0x1c0], R136 ;  /* 0x0001c08802004986 */ /* 0x000fe2000c101532 */
[----:B------:R-:W-:-:S02]  /*9ae0*/  ISETP.GT.AND P4, PT, R0, 0xe8, PT ;  /* 0x000000e80000780c */ /* 0x000fc40003f84270 */
[----:B------:R-:W-:Y:S01]  /*9af0*/  F2FP.F16.F32.PACK_AB R139, RZ, R139 ;  /* 0x0000008bff8b723e */ /* 0x000fe200000000ff */
[----:B------:R-:W-:Y:S01]  /*9b00*/  @P5 STG.E.U16 desc[UR50][R2.64+0x1c2], R137 ;  /* 0x0001c28902005986 */ /* 0x000fe2000c101532 */
[----:B------:R-:W-:Y:S02]  /*9b10*/  ISETP.GT.AND P5, PT, R0, 0xe9, PT ;  /* 0x000000e90000780c */ /* 0x000fe40003fa4270 */
[C---:B------:R-:W-:Y:S01]  /*9b20*/  ISETP.GT.AND P2, PT, R4.reuse, RZ, P4 ;  /* 0x000000ff0400720c */ /* 0x040fe20002744270 */
[----:B------:R-:W-:Y:S01]  /*9b30*/  @P1 STG.E.U16 desc[UR50][R6.64+0x1c0], R138 ;  /* 0x0001c08a06001986 */ /* 0x000fe2000c101532 */
[----:B------:R-:W-:Y:S02]  /*9b40*/  ISETP.GT.AND P6, PT, R4, RZ, P5 ;  /* 0x000000ff0400720c */ /* 0x000fe40002fc4270 */
[----:B------:R-:W-:Y:S01]  /*9b50*/  F2FP.F16.F32.PACK_AB R140, RZ, R140 ;  /* 0x0000008cff8c723e */ /* 0x000fe200000000ff */
[----:B------:R-:W-:Y:S01]  /*9b60*/  @P0 STG.E.U16 desc[UR50][R6.64+0x1c2], R139 ;  /* 0x0001c28b06000986 */ /* 0x000fe2000c101532 */
[----:B------:R-:W-:-:S02]  /*9b70*/  F2FP.F16.F32.PACK_AB R141, RZ, R141 ;  /* 0x0000008dff8d723e */ /* 0x000fc400000000ff */
[----:B------:R-:W-:Y:S02]  /*9b80*/  ISETP.GT.AND P4, PT, R4, 0x8, P4 ;  /* 0x000000080400780c */ /* 0x000fe40002784270 */
[C---:B------:R-:W-:Y:S02]  /*9b90*/  ISETP.GT.AND P3, PT, R0.reuse, 0xf0, PT ;  /* 0x000000f00000780c */ /* 0x040fe40003f64270 */
[----:B------:R-:W-:Y:S01]  /*9ba0*/  F2FP.F16.F32.PACK_AB R142, RZ, R142 ;  /* 0x0000008eff8e723e */ /* 0x000fe200000000ff */
[----:B------:R-:W-:Y:S01]  /*9bb0*/  @P2 STG.E.U16 desc[UR50][R2.64+0x1d0], R140 ;  /* 0x0001d08c02002986 */ /* 0x000fe2000c101532 */
[----:B------:R-:W-:Y:S02]  /*9bc0*/  ISETP.GT.AND P2, PT, R0, 0xf1, PT ;  /* 0x000000f10000780c */ /* 0x000fe40003f44270 */
[----:B------:R-:W-:Y:S01]  /*9bd0*/  F2FP.F16.F32.PACK_AB R143, RZ, R143 ;  /* 0x0000008fff8f723e */ /* 0x000fe200000000ff */
[----:B------:R-:W-:Y:S01]  /*9be0*/  @P6 STG.E.U16 desc[UR50][R2.64+0x1d2], R141 ;  /* 0x0001d28d02006986 */ /* 0x000fe2000c101532 */
[----:B------:R-:W-:-:S02]  /*9bf0*/  ISETP.GT.AND P6, PT, R4, 0x8, P5 ;  /* 0x000000080400780c */ /* 0x000fc40002fc4270 */
[C---:B------:R-:W-:Y:S01]  /*9c00*/  ISETP.GT.AND P5, PT, R4.reuse, RZ, P3 ;  /* 0x000000ff0400720c */ /* 0x040fe20001fa4270 */
[----:B------:R-:W-:Y:S01]  /*9c10*/  @P4 STG.E.U16 desc[UR50][R6.64+0x1d0], R142 ;  /* 0x0001d08e06004986 */ /* 0x000fe2000c101532 */
[C---:B------:R-:W-:Y:S02]  /*9c20*/  ISETP.GT.AND P3, PT, R4.reuse, 0x8, P3 ;  /* 0x000000080400780c */ /* 0x040fe40001f64270 */
[C---:B------:R-:W-:Y:S02]  /*9c30*/  ISETP.GT.AND P4, PT, R4.reuse, RZ, P2 ;  /* 0x000000ff0400720c */ /* 0x040fe40001784270 */
[----:B------:R-:W-:Y:S02]  /*9c40*/  F2FP.F16.F32.PACK_AB R144, RZ, R144 ;  /* 0x00000090ff90723e */ /* 0x000fe400000000ff */
[----:B------:R-:W-:Y:S02]  /*9c50*/  ISETP.GT.AND P2, PT, R4, 0x8, P2 ;  /* 0x000000080400780c */ /* 0x000fe40001744270 */
[C---:B------:R-:W-:Y:S01]  /*9c60*/  ISETP.GT.AND P0, PT, R0.reuse, 0xf9, PT ;  /* 0x000000f90000780c */ /* 0x040fe20003f04270 */
[----:B------:R-:W-:Y:S01]  /*9c70*/  @P6 STG.E.U16 desc[UR50][R6.64+0x1d2], R143 ;  /* 0x0001d28f06006986 */ /* 0x000fe2000c101532 */
[----:B------:R-:W-:-:S02]  /*9c80*/  ISETP.GT.AND P1, PT, R0, 0xf8, PT ;  /* 0x000000f80000780c */ /* 0x000fc40003f24270 */
[----:B------:R-:W-:Y:S01]  /*9c90*/  F2FP.F16.F32.PACK_AB R145, RZ, R145 ;  /* 0x00000091ff91723e */ /* 0x000fe200000000ff */
[----:B------:R-:W-:Y:S01]  /*9ca0*/  @P5 STG.E.U16 desc[UR50][R2.64+0x1e0], R144 ;  /* 0x0001e09002005986 */ /* 0x000fe2000c101532 */
[C---:B------:R-:W-:Y:S01]  /*9cb0*/  ISETP.GT.AND P6, PT, R4.reuse, RZ, P1 ;  /* 0x000000ff0400720c */ /* 0x040fe20000fc4270 */
[----:B------:R-:W-:Y:S01]  /*9cc0*/  @P3 IMAD.MOV.U32 R5, RZ, RZ, R7 ;  /* 0x000000ffff053224 */ /* 0x000fe200078e0007 */
[C---:B------:R-:W-:Y:S01]  /*9cd0*/  ISETP.GT.AND P5, PT, R4.reuse, RZ, P0 ;  /* 0x000000ff0400720c */ /* 0x040fe200007a4270 */
[----:B------:R-:W-:Y:S01]  /*9ce0*/  @P4 STG.E.U16 desc[UR50][R2.64+0x1e2], R145 ;  /* 0x0001e29102004986 */ /* 0x000fe2000c101532 */
[C---:B------:R-:W-:Y:S02]  /*9cf0*/  ISETP.GT.AND P1, PT, R4.reuse, 0x8, P1 ;  /* 0x000000080400780c */ /* 0x040fe40000f24270 */
[----:B------:R-:W-:Y:S01]  /*9d00*/  ISETP.GT.AND P0, PT, R4, 0x8, P0 ;  /* 0x000000080400780c */ /* 0x000fe20000704270 */
[----:B------:R-:W-:Y:S01]  /*9d10*/  @P3 IMAD.MOV.U32 R4, RZ, RZ, R6 ;  /* 0x000000ffff043224 */ /* 0x000fe200078e0006 */
[----:B------:R-:W-:-:S02]  /*9d20*/  F2FP.F16.F32.PACK_AB R146, RZ, R146 ;  /* 0x00000092ff92723e */ /* 0x000fc400000000ff */
[----:B------:R-:W-:Y:S02]  /*9d30*/  F2FP.F16.F32.PACK_AB R147, RZ, R147 ;  /* 0x00000093ff93723e */ /* 0x000fe400000000ff */
[----:B------:R-:W-:Y:S01]  /*9d40*/  F2FP.F16.F32.PACK_AB R148, RZ, R148 ;  /* 0x00000094ff94723e */ /* 0x000fe200000000ff */
[----:B------:R0:W-:Y:S01]  /*9d50*/  @P3 STG.E.U16 desc[UR50][R4.64+0x1e0], R146 ;  /* 0x0001e09204003986 */ /* 0x0001e2000c101532 */
[----:B------:R-:W-:Y:S02]  /*9d60*/  F2FP.F16.F32.PACK_AB R149, RZ, R149 ;  /* 0x00000095ff95723e */ /* 0x000fe400000000ff */
[----:B------:R-:W-:Y:S02]  /*9d70*/  F2FP.F16.F32.PACK_AB R150, RZ, R150 ;  /* 0x00000096ff96723e */ /* 0x000fe400000000ff */
[----:B------:R-:W-:Y:S01]  /*9d80*/  F2FP.F16.F32.PACK_AB R151, RZ, R151 ;  /* 0x00000097ff97723e */ /* 0x000fe200000000ff */
[----:B0-----:R-:W-:Y:S02]  /*9d90*/  @P2 IMAD.MOV.U32 R4, RZ, RZ, R6 ;  /* 0x000000ffff042224 */ /* 0x001fe400078e0006 */
[----:B------:R-:W-:-:S05]  /*9da0*/  @P2 IMAD.MOV.U32 R5, RZ, RZ, R7 ;  /* 0x000000ffff052224 */ /* 0x000fca00078e0007 */
[----:B------:R-:W-:Y:S04]  /*9db0*/  @P2 STG.E.U16 desc[UR50][R4.64+0x1e2], R147 ;  /* 0x0001e29304002986 */ /* 0x000fe8000c101532 */
[----:B------:R-:W-:Y:S04]  /*9dc0*/  @P6 STG.E.U16 desc[UR50][R2.64+0x1f0], R148 ;  /* 0x0001f09402006986 */ /* 0x000fe8000c101532 */
[----:B------:R0:W-:Y:S02]  /*9dd0*/  @P5 STG.E.U16 desc[UR50][R2.64+0x1f2], R149 ;  /* 0x0001f29502005986 */ /* 0x0001e4000c101532 */
[----:B0-----:R-:W-:-:S02]  /*9de0*/  @P1 IMAD.MOV.U32 R2, RZ, RZ, R6 ;  /* 0x000000ffff021224 */ /* 0x001fc400078e0006 */
[----:B------:R-:W-:-:S05]  /*9df0*/  @P1 IMAD.MOV.U32 R3, RZ, RZ, R7 ;  /* 0x000000ffff031224 */ /* 0x000fca00078e0007 */
[----:B------:R0:W-:Y:S04]  /*9e00*/  @P1 STG.E.U16 desc[UR50][R2.64+0x1f0], R150 ;  /* 0x0001f09602001986 */ /* 0x0001e8000c101532 */
[----:B------:R0:W-:Y:S02]  /*9e10*/  @P0 STG.E.U16 desc[UR50][R6.64+0x1f2], R151 ;  /* 0x0001f29706000986 */ /* 0x0001e4000c101532 */
.L_x_289:
[----:B------:R-:W-:Y:S05]  /*9e20*/  BSYNC B0 ;  /* 0x0000000000007941 */ /* 0x000fea0003800000 */
.L_x_35:
[----:B0-----:R-:W-:Y:S01]  /*9e30*/  IMAD.U32 R2, RZ, RZ, UR36 ;  /* 0x00000024ff027e24 */ /* 0x001fe2000f8e00ff */
[----:B------:R-:W-:Y:S01]  /*9e40*/  ULDC.64 UR4, c[0x0][0x650] ;  /* 0x0001940000047ab9 */ /* 0x000fe20000000a00 */
[----:B------:R-:W-:Y:S01]  /*9e50*/  IMAD.U32 R0, RZ, RZ, UR40 ;  /* 0x00000028ff007e24 */ /* 0x000fe2000f8e00ff */
[----:B------:R0:W-:Y:S01]  /*9e60*/  SYNCS.ARRIVE.TRANS64.A1T0 RZ, [R160+UR47], RZ ;  /* 0x000000ffa0ff79a7 */ /* 0x0001e2000810002f */
[----:B------:R-:W-:Y:S01]  /*9e70*/  IMAD.U32 R3, RZ, RZ, UR37 ;  /* 0x00000025ff037e24 */ /* 0x000fe2000f8e00ff */
[C---:B------:R-:W-:Y:S01]  /*9e80*/  LEA R16, P0, R2.reuse, R16, 0x1 ;  /* 0x0000001002107211 */ /* 0x040fe200078008ff */
[----:B-----5:R-:W-:Y:S02]  /*9e90*/  IMAD.MOV.U32 R18, RZ, RZ, -0x1 ;  /* 0xffffffffff127424 */ /* 0x020fe400078e00ff */
[----:B------:R-:W-:Y:S01]  /*9ea0*/  IMAD.MOV.U32 R19, RZ, RZ, -0x1 ;  /* 0xffffffffff137424 */ /* 0x000fe200078e00ff */
[----:B------:R-:W-:Y:S01]  /*9eb0*/  LEA.HI.X R17, R2, R17, R0, 0x1, P0 ;  /* 0x0000001102117211 */ /* 0x000fe200000f0c00 */
[----:B------:R-:W-:Y:S01]  /*9ec0*/  IMAD.MOV.U32 R2, RZ, RZ, -0x1 ;  /* 0xffffffffff027424 */ /* 0x000fe200078e00ff */
[----:B------:R-:W-:-:S02]  /*9ed0*/  ISETP.GE.U32.AND P0, PT, R16, UR4, PT ;  /* 0x0000000410007c0c */ /* 0x000fc4000bf06070 */
[----:B------:R-:W-:Y:S02]  /*9ee0*/  PRMT R0, RZ, 0x7610, R0 ;  /* 0x00007610ff007816 */ /* 0x000fe40000000000 */
[----:B------:R-:W-:-:S13]  /*9ef0*/  ISETP.GE.U32.AND.EX P0, PT, R17, UR5, PT, P0 ;  /* 0x0000000511007c0c */ /* 0x000fda000bf06100 */
[----:B0-----:R-:W-:Y:S05]  /*9f00*/  @P0 BRA `(.L_x_290) ;  /* 0x00000004008c0947 */ /* 0x001fea0003800000 */
[----:B------:R-:W0:Y:S01]  /*9f10*/  S2UR UR7, SR_CTAID.X ;  /* 0x00000000000779c3 */ /* 0x000e220000002500 */
[----:B------:R-:W-:Y:S01]  /*9f20*/  ULDC.64 UR4, c[0x0][0x628] ;  /* 0x00018a0000047ab9 */ /* 0x000fe20000000a00 */
[----:B------:R-:W-:Y:S01]  /*9f30*/  ULDC UR6, c[0x0][0x150] ;  /* 0x0000540000067ab9 */ /* 0x000fe20000000800 */
[----:B------:R-:W-:Y:S01]  /*9f40*/  ISETP.NE.U32.AND P0, PT, RZ, UR4, PT ;  /* 0x00000004ff007c0c */ /* 0x000fe2000bf05070 */
[----:B------:R-:W-:Y:S01]  /*9f50*/  ULDC UR15, c[0x0][0x630] ;  /* 0x00018c00000f7ab9 */ /* 0x000fe20000000800 */
[C---:B------:R-:W-:Y:S01]  /*9f60*/  R2UR UR16, R16.reuse ;  /* 0x00000000101072ca */ /* 0x040fe200000e0000 */
[----:B------:R-:W-:Y:S01]  /*9f70*/  ULDC UR18, c[0x0][0x154] ;  /* 0x0000550000127ab9 */ /* 0x000fe20000000800 */
[----:B------:R-:W-:Y:S01]  /*9f80*/  ISETP.NE.AND.EX P0, PT, RZ, UR5, PT, P0 ;  /* 0x00000005ff007c0c */ /* 0x000fe2000bf05300 */
[----:B------:R-:W1:Y:S01]  /*9f90*/  S2UR UR19, SR_CTAID.Y ;  /* 0x00000000001379c3 */ /* 0x000e620000002600 */
[----:B------:R-:W-:Y:S02]  /*9fa0*/  R2UR UR17, R17 ;  /* 0x00000000111172ca */ /* 0x000fe400000e0000 */
[----:B------:R-:W-:-:S02]  /*9fb0*/  R2UR UR12, R16 ;  /* 0x00000000100c72ca */ /* 0x000fc400000e0000 */
[----:B------:R-:W-:Y:S02]  /*9fc0*/  R2UR UR13, R17 ;  /* 0x00000000110d72ca */ /* 0x000fe400000e0000 */
[----:B0-----:R-:W-:-:S05]  /*9fd0*/  I2FP.F32.U32 R0, UR7 ;  /* 0x0000000700007c45 */ /* 0x001fca0008201000 */
[----:B------:R-:W-:-:S04]  /*9fe0*/  FMUL R0, R0, UR6 ;  /* 0x0000000600007c20 */ /* 0x000fc80008400000 */
[----:B------:R0:W0:Y:S01]  /*9ff0*/  F2I.U32.TRUNC.NTZ R2, R0 ;  /* 0x0000000000027305 */ /* 0x000022000020f000 */
[----:B-1----:R-:W-:Y:S05]  /*a000*/  @!P0 BRA `(.L_x_291) ;  /* 0x0000000000308947 */ /* 0x002fea0003800000 */
        /* <DEDUP_REMOVED lines=12> */
.L_x_291:
[----:B------:R-:W-:Y:S01]  /*a0d0*/  USHF.R.U64 UR6, UR12, UR15, UR13 ;  /* 0x0000000f0c067299 */ /* 0x000fe2000800120d */
[----:B0-----:R-:W-:Y:S01]  /*a0e0*/  I2FP.F32.U32 R0, UR19 ;  /* 0x0000001300007c45 */ /* 0x001fe20008201000 */
[----:B------:R-:W-:Y:S01]  /*a0f0*/  USHF.R.U32.HI UR4, URZ, UR15, UR13 ;  /* 0x0000000f3f047299 */ /* 0x000fe2000801160d */
[----:B------:R-:W-:Y:S01]  /*a100*/  R2UR UR14, R2 ;  /* 0x00000000020e72ca */ /* 0x000fe200000e0000 */
[----:B------:R-:W-:Y:S02]  /*a110*/  UIADD3 UR9, UP0, URZ, -UR6, URZ ;  /* 0x800000063f097290 */ /* 0x000fe4000ff1e03f */
[----:B------:R-:W-:Y:S01]  /*a120*/  FMUL R0, R0, UR18 ;  /* 0x0000001200007c20 */ /* 0x000fe20008400000 */
[----:B------:R-:W-:Y:S01]  /*a130*/  ULDC.64 UR12, c[0x0][0x620] ;  /* 0x00018800000c7ab9 */ /* 0x000fe20000000a00 */
[----:B------:R-:W-:Y:S01]  /*a140*/  UIADD3.X UR4, URZ, ~UR4, URZ, UP0, !UPT ;  /* 0x800000043f047290 */ /* 0x000fe200087fe43f */
[----:B------:R-:W-:Y:S01]  /*a150*/  UMOV UR10, UR16 ;  /* 0x00000010000a7c82 */ /* 0x000fe20008000000 */
[----:B------:R-:W-:-:S02]  /*a160*/  UMOV UR11, UR17 ;  /* 0x00000011000b7c82 */ /* 0x000fc40008000000 */
[----:B------:R-:W0:Y:S01]  /*a170*/  F2I.U32.TRUNC.NTZ R0, R0 ;  /* 0x0000000000007305 */ /* 0x000e22000020f000 */
[----:B------:R-:W-:Y:S02]  /*a180*/  UIMAD UR4, UR4, UR12, URZ ;  /* 0x0000000c040472a4 */ /* 0x000fe4000f8e023f */
[----:B------:R-:W-:Y:S02]  /*a190*/  UIMAD.WIDE.U32 UR10, UR9, UR12, UR10 ;  /* 0x0000000c090a72a5 */ /* 0x000fe4000f8e000a */
[----:B------:R-:W-:Y:S01]  /*a1a0*/  UIMAD UR9, UR9, UR13, UR4 ;  /* 0x0000000d090972a4 */ /* 0x000fe2000f8e0204 */
[----:B------:R-:W-:Y:S01]  /*a1b0*/  ULDC UR22, c[0x0][0x658] ;  /* 0x0001960000167ab9 */ /* 0x000fe20000000800 */
[----:B------:R-:W-:Y:S02]  /*a1c0*/  UMOV UR12, 0xffffffff ;  /* 0xffffffff000c7882 */ /* 0x000fe40000000000 */
[----:B------:R-:W-:Y:S01]  /*a1d0*/  UIADD3 UR11, UR11, UR9, URZ ;  /* 0x000000090b0b7290 */ /* 0x000fe2000fffe03f */
[----:B------:R-:W-:Y:S01]  /*a1e0*/  ULDC UR13, c[0x0][0x618] ;  /* 0x00018600000d7ab9 */ /* 0x000fe20000000800 */
[----:B------:R-:W-:Y:S01]  /*a1f0*/  ULDC.64 UR4, c[0x0][0x640] ;  /* 0x0001900000047ab9 */ /* 0x000fe20000000a00 */
[----:B------:R-:W-:Y:S01]  /*a200*/  USHF.L.U32 UR18, UR12, UR22, URZ ;  /* 0x000000160c127299 */ /* 0x000fe2000800063f */
[----:B------:R-:W-:Y:S01]  /*a210*/  ISETP.NE.U32.AND P0, PT, RZ, UR4, PT ;  /* 0x00000004ff007c0c */ /* 0x000fe2000bf05070 */
[----:B------:R-:W-:Y:S01]  /*a220*/  USHF.R.U64 UR12, UR10, UR13, UR11 ;  /* 0x0000000d0a0c7299 */ /* 0x000fe2000800120b */
[----:B0-----:R-:W-:Y:S01]  /*a230*/  R2UR UR16, R0 ;  /* 0x00000000001072ca */ /* 0x001fe200000e0000 */
[----:B------:R-:W-:Y:S01]  /*a240*/  USHF.R.U32.HI UR10, URZ, UR13, UR11 ;  /* 0x0000000d3f0a7299 */ /* 0x000fe2000801160b */
[----:B------:R-:W-:Y:S01]  /*a250*/  ISETP.NE.AND.EX P0, PT, RZ, UR5, PT, P0 ;  /* 0x00000005ff007c0c */ /* 0x000fe2000bf05300 */
[----:B------:R-:W-:Y:S01]  /*a260*/  ULDC UR17, c[0x0][0x608] ;  /* 0x0001820000117ab9 */ /* 0x000fe20000000800 */
[----:B------:R-:W-:-:S02]  /*a270*/  ULOP3.LUT UR23, URZ, UR18, URZ, 0x33, !UPT ;  /* 0x000000123f177292 */ /* 0x000fc4000f8e333f */
[----:B------:R-:W-:Y:S02]  /*a280*/  USHF.R.U64 UR18, UR12, UR17, UR10 ;  /* 0x000000110c127299 */ /* 0x000fe4000800120a */
[----:B------:R-:W-:Y:S01]  /*a290*/  USHF.R.U32.HI UR10, URZ, UR17, UR10 ;  /* 0x000000113f0a7299 */ /* 0x000fe2000801160a */
[----:B------:R-:W-:Y:S01]  /*a2a0*/  UMOV UR20, 0x1 ;  /* 0x0000000100147882 */ /* 0x000fe20000000000 */
[----:B------:R-:W-:Y:S02]  /*a2b0*/  UIADD3 UR14, -UR14, URZ, URZ ;  /* 0x0000003f0e0e7290 */ /* 0x000fe4000fffe13f */
[----:B------:R-:W-:Y:S02]  /*a2c0*/  USHF.L.U32 UR13, UR20, UR22, URZ ;  /* 0x00000016140d7299 */ /* 0x000fe4000800063f */
[----:B------:R-:W-:Y:S01]  /*a2d0*/  USHF.R.U64 UR20, UR18, UR22, UR10 ;  /* 0x0000001612147299 */ /* 0x000fe2000800120a */
[----:B------:R-:W-:Y:S01]  /*a2e0*/  ULDC UR15, c[0x0][0x144] ;  /* 0x00005100000f7ab9 */ /* 0x000fe20000000800 */
[----:B------:R-:W-:Y:S01]  /*a2f0*/  ULDC UR8, c[0x0][0x600] ;  /* 0x0001800000087ab9 */ /* 0x000fe20000000800 */
[----:B------:R-:W-:-:S02]  /*a300*/  UIADD3 UR21, -UR16, URZ, URZ ;  /* 0x0000003f10157290 */ /* 0x000fc4000fffe13f */
[----:B------:R-:W-:Y:S02]  /*a310*/  USHF.R.U32.HI UR17, URZ, UR22, UR10 ;  /* 0x000000163f117299 */ /* 0x000fe4000801160a */
[----:B------:R-:W-:Y:S02]  /*a320*/  UIADD3 UR9, UR8, -0x1, URZ ;  /* 0xffffffff08097890 */ /* 0x000fe4000fffe03f */
[----:B------:R-:W-:Y:S01]  /*a330*/  UIMAD UR22, UR15, UR14, UR7 ;  /* 0x0000000e0f1672a4 */ /* 0x000fe2000f8e0207 */
[----:B------:R-:W-:Y:S01]  /*a340*/  ULDC UR26, c[0x0][0x148] ;  /* 0x00005200001a7ab9 */ /* 0x000fe20000000800 */
[----:B------:R-:W-:Y:S01]  /*a350*/  ULDC UR24, c[0x0][0x648] ;  /* 0x0001920000187ab9 */ /* 0x000fe20000000800 */
[----:B------:R-:W-:Y:S01]  /*a360*/  ULDC UR25, c[0x0][0x638] ;  /* 0x00018e0000197ab9 */ /* 0x000fe20000000800 */
        /* <DEDUP_REMOVED lines=12> */
.L_x_292:
[----:B------:R-:W-:Y:S01]  /*a430*/  UISETP.NE.AND UP0, UPT, UR39, URZ, UPT ;  /* 0x0000003f2700728c */ /* 0x000fe2000bf05270 */
[----:B------:R-:W-:Y:S01]  /*a440*/  IMAD.MOV.U32 R0, RZ, RZ, 0x1 ;  /* 0x00000001ff007424 */ /* 0x000fe200078e00ff */
[----:B------:R-:W-:Y:S01]  /*a450*/  USHF.R.U64 UR4, UR16, UR24, UR17 ;  /* 0x0000001810047299 */ /* 0x000fe20008001211 */
[----:B------:R-:W-:Y:S01]  /*a460*/  IMAD.U32 R19, RZ, RZ, UR6 ;  /* 0x00000006ff137e24 */ /* 0x000fe2000f8e00ff */
[----:B------:R-:W-:Y:S02]  /*a470*/  ULOP3.LUT UR18, UR18, UR23, URZ, 0xc0, !UPT ;  /* 0x0000001712127292 */ /* 0x000fe4000f8ec03f */
[----:B------:R-:W-:Y:S02]  /*a480*/  UIADD3 UR5, -UR4, URZ, URZ ;  /* 0x0000003f04057290 */ /* 0x000fe4000fffe13f */
[----:B------:R-:W-:Y:S02]  /*a490*/  ULOP3.LUT UR9, UR12, UR9, URZ, 0xc0, !UPT ;  /* 0x000000090c097292 */ /* 0x000fe4000f8ec03f */
[----:B------:R-:W-:-:S02]  /*a4a0*/  UIMAD UR4, UR13, UR4, UR18 ;  /* 0x000000040d0472a4 */ /* 0x000fc4000f8e0212 */
[----:B------:R-:W-:Y:S02]  /*a4b0*/  @UP0 UIMAD UR22, UR26, UR21, UR19 ;  /* 0x000000151a1602a4 */ /* 0x000fe4000f8e0213 */
[----:B------:R-:W-:Y:S01]  /*a4c0*/  UIMAD UR5, UR5, UR25, UR20 ;  /* 0x00000019050572a4 */ /* 0x000fe2000f8e0214 */
[----:B------:R-:W-:Y:S02]  /*a4d0*/  ULDC UR7, c[0x0][0x610] ;  /* 0x0001840000077ab9 */ /* 0x000fe40000000800 */
[----:B------:R-:W-:Y:S02]  /*a4e0*/  UIMAD UR4, UR4, UR7, UR22 ;  /* 0x00000007040472a4 */ /* 0x000fe4000f8e0216 */
[----:B------:R-:W-:-:S04]  /*a4f0*/  UIMAD UR5, UR5, UR8, UR9 ;  /* 0x00000008050572a4 */ /* 0x000fc8000f8e0209 */
[----:B------:R-:W-:Y:S02]  /*a500*/  USEL UR7, UR5, UR4, !UP0 ;  /* 0x0000000405077287 */ /* 0x000fe4000c000000 */
[----:B------:R-:W-:-:S04]  /*a510*/  USEL UR4, UR4, UR5, !UP0 ;  /* 0x0000000504047287 */ /* 0x000fc8000c000000 */
[----:B------:R-:W-:Y:S02]  /*a520*/  IMAD.U32 R2, RZ, RZ, UR7 ;  /* 0x00000007ff027e24 */ /* 0x000fe4000f8e00ff */
[----:B------:R-:W-:-:S07]  /*a530*/  IMAD.U32 R18, RZ, RZ, UR4 ;  /* 0x00000004ff127e24 */ /* 0x000fce000f8e00ff */
.L_x_290:
[----:B------:R-:W-:Y:S02]  /*a540*/  LOP3.LUT P0, RZ, R0, 0xff, RZ, 0xc0, !PT ;  /* 0x000000ff00ff7812 */ /* 0x000fe4000780c0ff */
[----:B------:R-:W-:-:S11]  /*a550*/  LOP3.LUT R170, R170, 0x1, RZ, 0x3c, !PT ;  /* 0x00000001aaaa7812 */ /* 0x000fd600078e3cff */
[----:B------:R-:W-:Y:S05]  /*a560*/  @P0 BRA `(.L_x_293) ;  /* 0xffffff7000880947 */ /* 0x000fea000383ffff */
[----:B------:R-:W-:Y:S05]  /*a570*/  EXIT ;  /* 0x000000000000794d */ /* 0x000fea0003800000 */
.L_x_16:
[----:B------:R-:W-:-:S08]  /*a580*/  ISETP.NE.AND P0, PT, RZ, UR6, PT ;  /* 0x00000006ff007c0c */ /* 0x000fd0000bf05270 */
[----:B-----5:R-:W0:-:S00]  /*a590*/  USETMAXREG.DEALLOC.CTAPOOL 0x28 ;  /* 0x00000028000079c8 */ /* 0x020e0000080e0500 */
[----:B------:R-:W-:Y:S05]  /*a5a0*/  @P0 EXIT ;  /* 0x000000000000094d */ /* 0x000fea0003800000 */
[----:B0-----:R-:W-:Y:S01]  /*a5b0*/  LOP3.LUT P0, RZ, R0, 0xff, RZ, 0xc0, !PT ;  /* 0x000000ff00ff7812 */ /* 0x001fe2000780c0ff */
[----:B------:R-:W-:Y:S02]  /*a5c0*/  IMAD.MOV.U32 R0, RZ, RZ, 0x1 ;  /* 0x00000001ff007424 */ /* 0x000fe400078e00ff */
[----:B------:R-:W-:-:S10]  /*a5d0*/  IMAD.MOV.U32 R8, RZ, RZ, RZ ;  /* 0x000000ffff087224 */ /* 0x000fd400078e00ff */
[----:B------:R-:W-:Y:S05]  /*a5e0*/  @!P0 BRA `(.L_x_294) ;  /* 0x0000000c00308947 */ /* 0x000fea0003800000 */
[----:B------:R-:W0:Y:S01]  /*a5f0*/  S2R R9, SR_CgaCtaId ;  /* 0x0000000000097919 */ /* 0x000e220000008800 */
[----:B------:R-:W-:Y:S01]  /*a600*/  LOP3.LUT P0, RZ, R3, 0x1f, RZ, 0xc0, !PT ;  /* 0x0000001f03ff7812 */ /* 0x000fe2000780c0ff */
[----:B------:R-:W-:Y:S01]  /*a610*/  ULDC UR5, c[0x0][0x658] ;  /* 0x0001960000057ab9 */ /* 0x000fe20000000800 */
[----:B------:R-:W-:Y:S01]  /*a620*/  UMOV UR6, 0xffffffff ;  /* 0xffffffff00067882 */ /* 0x000fe20000000000 */
[----:B------:R-:W-:Y:S01]  /*a630*/  BSSY B0, `(.L_x_294) ;  /* 0x00000c7000007945 */ /* 0x000fe20003800000 */
[----:B------:R-:W-:Y:S01]  /*a640*/  USHF.L.U32 UR6, UR6, UR5, URZ ;  /* 0x0000000506067299 */ /* 0x000fe2000800063f */
[C---:B------:R-:W-:Y:S01]  /*a650*/  ISETP.NE.AND P3, PT, R4.reuse, RZ, PT ;  /* 0x000000ff0400720c */ /* 0x040fe20003f65270 */
[----:B------:R-:W-:Y:S01]  /*a660*/  IMAD.MOV.U32 R10, RZ, RZ, 0x1 ;  /* 0x00000001ff0a7424 */ /* 0x000fe200078e00ff */
[----:B------:R-:W-:Y:S01]  /*a670*/  ISETP.NE.OR P0, PT, R4, RZ, !P0 ;  /* 0x000000ff0400720c */ /* 0x000fe20004705670 */
[----:B------:R-:W-:Y:S01]  /*a680*/  IMAD.MOV.U32 R0, RZ, RZ, 0x1 ;  /* 0x00000001ff007424 */ /* 0x000fe200078e00ff */
[----:B------:R-:W-:Y:S01]  /*a690*/  ULDC UR4, c[0x0][0x600] ;  /* 0x0001800000047ab9 */ /* 0x000fe20000000800 */
[----:B------:R-:W-:Y:S01]  /*a6a0*/  IMAD.MOV.U32 R8, RZ, RZ, RZ ;  /* 0x000000ffff087224 */ /* 0x000fe200078e00ff */
[----:B------:R-:W-:Y:S01]  /*a6b0*/  UMOV UR7, 0x1 ;  /* 0x0000000100077882 */ /* 0x000fe20000000000 */
[----:B------:R-:W-:-:S02]  /*a6c0*/  UIADD3 UR19, UR38, 0x1, URZ ;  /* 0x0000000126137890 */ /* 0x000fc4000fffe03f */
[----:B------:R-:W-:Y:S02]  /*a6d0*/  ULOP3.LUT UR22, UR41, 0x2, URZ, 0xfc, !UPT ;  /* 0x0000000229167892 */ /* 0x000fe4000f8efc3f */
[----:B------:R-:W-:Y:S02]  /*a6e0*/  UIADD3 UR4, UR4, -0x1, URZ ;  /* 0xffffffff04047890 */ /* 0x000fe4000fffe03f */
[----:B------:R-:W-:Y:S02]  /*a6f0*/  USHF.L.U32 UR5, UR7, UR5, URZ ;  /* 0x0000000507057299 */ /* 0x000fe4000800063f */
[----:B------:R-:W-:Y:S01]  /*a700*/  ULOP3.LUT UR6, URZ, UR6, URZ, 0x33, !UPT ;  /* 0x000000063f067292 */ /* 0x000fe2000f8e333f */
[----:B------:R-:W-:Y:S01]  /*a710*/  ULDC.64 UR20, c[0x0][0x198] ;  /* 0x0000660000147ab9 */ /* 0x000fe20000000a00 */
[C---:B0-----:R-:W-:Y:S02]  /*a720*/  IMAD.SHL.U32 R11, R9.reuse, 0x80, RZ ;  /* 0x00000080090b7824 */ /* 0x041fe400078e00ff */
[----:B------:R-:W-:-:S03]  /*a730*/  IMAD.SHL.U32 R9, R9, 0x1000, RZ ;  /* 0x0000100009097824 */ /* 0x000fc600078e00ff */
[----:B------:R-:W-:Y:S02]  /*a740*/  LOP3.LUT R11, R11, 0x80, RZ, 0xc0, !PT ;  /* 0x000000800b0b7812 */ /* 0x000fe400078ec0ff */
[----:B------:R-:W-:-:S07]  /*a750*/  LOP3.LUT R9, R9, 0x1000, RZ, 0xc0, !PT ;  /* 0x0000100009097812 */ /* 0x000fce00078ec0ff */
.L_x_306:
[----:B------:R-:W-:-:S03]  /*a760*/  UMOV UR7, 0xffffffff ;  /* 0xffffffff00077882 */ /* 0x000fc60000000000 */
[----:B------:R-:W-:Y:S05]  /*a770*/  BRA.DIV UR7, `(.L_x_295) ;  /* 0x0000000e07e47947 */ /* 0x000fea000b800000 */
[----:B------:R-:W-:-:S13]  /*a780*/  ELECT P6, URZ, PT ;  /* 0x00000000003f782f */ /* 0x000fda00038c0000 */
.L_x_319:
[----:B------:R-:W0:Y:S01]  /*a790*/  LDC R3, c[0x0][0x28c] ;  /* 0x0000a300ff037b82 */ /* 0x000e220000000800 */
[----:B------:R-:W-:Y:S01]  /*a7a0*/  BSSY B1, `(.L_x_296) ;  /* 0x000003a000017945 */ /* 0x000fe20003800000 */
[----:B0-----:R-:W-:-:S13]  /*a7b0*/  ISETP.LT.OR P6, PT, R3, 0x1, !P6 ;  /* 0x000000010300780c */ /* 0x001fda00077c1670 */
[----:B------:R-:W-:Y:S05]  /*a7c0*/  @P6 BRA `(.L_x_297) ;  /* 0x0000000000dc6947 */ /* 0x000fea0003800000 */
[----:B------:R-:W-:Y:S02]  /*a7d0*/  IMAD R6, R2, 0x100, R11 ;  /* 0x0000010002067824 */ /* 0x000fe400078e020b */
[----:B------:R-:W-:Y:S02]  /*a7e0*/  IMAD.SHL.U32 R18, R18, 0x40, RZ ;  /* 0x0000004012127824 */ /* 0x000fe400078e00ff */
[----:B------:R-:W-:Y:S02]  /*a7f0*/  IMAD.MOV.U32 R13, RZ, RZ, RZ ;  /* 0x000000ffff0d7224 */ /* 0x000fe400078e00ff */
[----:B------:R-:W-:Y:S02]  /*a800*/  IMAD.U32 R14, RZ, RZ, UR19 ;  /* 0x00000013ff0e7e24 */ /* 0x000fe4000f8e00ff */
[----:B------:R-:W-:Y:S02]  /*a810*/  IMAD.MOV.U32 R2, RZ, RZ, R0 ;  /* 0x000000ffff027224 */ /* 0x000fe400078e0000 */
[----:B------:R-:W-:-:S07]  /*a820*/  IMAD.MOV.U32 R4, RZ, RZ, R8 ;  /* 0x000000ffff047224 */ /* 0x000fce00078e0008 */
.L_x_301:
[----:B------:R-:W0:Y:S01]  /*a830*/  S2R R12, SR_CgaCtaId ;  /* 0x00000000000c7919 */ /* 0x000e220000008800 */
[----:B------:R-:W-:Y:S01]  /*a840*/  MOV R3, 0x400 ;  /* 0x0000040000037802 */ /* 0x000fe20000000f00 */
[----:B------:R-:W1:Y:S03]  /*a850*/  @!P3 LDC R5, c[0x0][0x500] ;  /* 0x00014000ff05bb82 */ /* 0x000e660000000800 */
[----:B0-----:R-:W-:Y:S02]  /*a860*/  LEA R7, R12, R3, 0x18 ;  /* 0x000000030c077211 */ /* 0x001fe400078ec0ff */
[----:B------:R-:W-:-:S03]  /*a870*/  SHF.L.U32 R3, R2, 0x1f, RZ ;  /* 0x0000001f02037819 */ /* 0x000fc600000006ff */
[----:B------:R-:W-:-:S04]  /*a880*/  IMAD R12, R4, 0x8, R7 ;  /* 0x00000008040c7824 */ /* 0x000fc800078e0207 */
[----:B------:R-:W0:Y:S02]  /*a890*/  SYNCS.PHASECHK.TRANS64.TRYWAIT P1, [R12+URZ+0x20], R3 ;  /* 0x000020030c0075a7 */ /* 0x000e24000802017f */
[----:B01----:R-:W-:Y:S05]  /*a8a0*/  @!P1 BRA `(.L_x_298) ;  /* 0x0000000c00b89947 */ /* 0x003fea0003800000 */
.L_x_320:
[----:B------:R-:W-:Y:S01]  /*a8b0*/  UPRMT UR7, UR22, 0x9910, URZ ;  /* 0x0000991016077896 */ /* 0x000fe2000800003f */
[----:B------:R1:W-:Y:S03]  /*a8c0*/  @!P3 SYNCS.ARRIVE.TRANS64 RZ, [R12+URZ], R5 ;  /* 0x000000050cffb9a7 */ /* 0x0003e6000800003f */
[----:B------:R-:W-:-:S06]  /*a8d0*/  UISETP.NE.AND UP0, UPT, UR7, 0x2, UPT ;  /* 0x000000020700788c */ /* 0x000fcc000bf05270 */
[----:B------:R-:W-:-:S13]  /*a8e0*/  PLOP3.LUT P1, PT, PT, PT, UP0, 0x80, 0x0 ;  /* 0x000000000000781c */ /* 0x000fda0003f2f008 */
[----:B-1----:R-:W-:Y:S05]  /*a8f0*/  @P1 BRA `(.L_x_299) ;  /* 0x0000000000041947 */ /* 0x002fea0003800000 */
[----:B------:R-:W-:Y:S01]  /*a900*/  BPT.TRAP 0x1 ;  /* 0x000000040000795c */ /* 0x000fe20000300000 */
.L_x_299:
[----:B------:R-:W-:Y:S05]  /*a910*/  @P0 BRA `(.L_x_300) ;  /* 0x0000000000040947 */ /* 0x000fea0003800000 */
[----:B------:R-:W-:Y:S01]  /*a920*/  BPT.TRAP 0x1 ;  /* 0x000000040000795c */ /* 0x000fe20000300000 */
.L_x_300:
[----:B0-----:R-:W-:Y:S01]  /*a930*/  IMAD R3, R4, 0x2000, R9 ;  /* 0x0000200004037824 */ /* 0x001fe200078e0209 */
[----:B------:R-:W-:Y:S01]  /*a940*/  R2UR UR9, R12 ;  /* 0x000000000c0972ca */ /* 0x000fe200000e0000 */
[--C-:B------:R-:W-:Y:S01]  /*a950*/  IMAD R5, R4, 0x1000, R7.reuse ;  /* 0x0000100004057824 */ /* 0x100fe200078e0207 */
[----:B------:R-:W-:Y:S01]  /*a960*/  UIADD3 UR14, UP0, UR20, 0xf0, URZ ;  /* 0x000000f0140e7890 */ /* 0x000fe2000ff1e03f */
[----:B------:R-:W-:Y:S01]  /*a970*/  IMAD R3, R3, 0x2, R7 ;  /* 0x0000000203037824 */ /* 0x000fe200078e0207 */
[----:B------:R-:W-:Y:S01]  /*a980*/  R2UR UR11, R18 ;  /* 0x00000000120b72ca */ /* 0x000fe200000e0000 */
[----:B------:R-:W-:Y:S01]  /*a990*/  VIADD R14, R14, 0xffffffff ;  /* 0xffffffff0e0e7836 */ /* 0x000fe20000000000 */
[----:B------:R-:W-:Y:S01]  /*a9a0*/  R2UR UR7, R5 ;  /* 0x00000000050772ca */ /* 0x000fe200000e0000 */
[----:B------:R-:W-:Y:S01]  /*a9b0*/  UIADD3 UR24, UP1, UR20, 0x1f0, URZ ;  /* 0x000001f014187890 */ /* 0x000fe2000ff3e03f */
[----:B------:R-:W-:Y:S01]  /*a9c0*/  R2UR UR8, R3 ;  /* 0x00000000030872ca */ /* 0x000fe200000e0000 */
[----:B------:R-:W-:Y:S01]  /*a9d0*/  UIADD3.X UR15, URZ, UR21, URZ, UP0, !UPT ;  /* 0x000000153f0f7290 */ /* 0x000fe200087fe43f */
[----:B------:R-:W-:Y:S01]  /*a9e0*/  R2UR UR10, R13 ;  /* 0x000000000d0a72ca */ /* 0x000fe200000e0000 */
[----:B------:R-:W-:Y:S01]  /*a9f0*/  VIADD R4, R4, 0x1 ;  /* 0x0000000104047836 */ /* 0x000fe20000000000 */
[----:B------:R-:W-:Y:S01]  /*aa00*/  R2UR UR12, R19 ;  /* 0x00000000130c72ca */ /* 0x000fe200000e0000 */
[----:B------:R-:W-:Y:S01]  /*aa10*/  UIADD3.X UR25, URZ, UR21, URZ, UP1, !UPT ;  /* 0x000000153f197290 */ /* 0x000fe20008ffe43f */
[----:B------:R-:W-:Y:S01]  /*aa20*/  R2UR UR18, R6 ;  /* 0x00000000061272ca */ /* 0x000fe200000e0000 */
[----:B------:R-:W-:Y:S01]  /*aa30*/  UMOV UR16, 0x0 ;  /* 0x0000000000107882 */ /* 0x000fe20000000000 */
[----:B------:R-:W-:Y:S01]  /*aa40*/  ISETP.GT.AND P2, PT, R14, 0x1, PT ;  /* 0x000000010e00780c */ /* 0x000fe20003f44270 */
[----:B------:R-:W-:Y:S01]  /*aa50*/  UMOV UR17, 0x10000000 ;  /* 0x1000000000117882 */ /* 0x000fe20000000000 */
[C---:B------:R-:W-:Y:S01]  /*aa60*/  ISETP.NE.AND P1, PT, R4.reuse, 0x4, PT ;  /* 0x000000040400780c */ /* 0x040fe20003f25270 */
[----:B------:R-:W-:Y:S01]  /*aa70*/  UIADD3 UR7, UR7, 0x180, URZ ;  /* 0x0000018007077890 */ /* 0x000fe2000fffe03f */
[----:B------:R-:W-:Y:S01]  /*aa80*/  VIADD R13, R13, 0x20 ;  /* 0x000000200d0d7836 */ /* 0x000fe20000000000 */
[----:B------:R-:W-:Y:S01]  /*aa90*/  UIADD3 UR13, UR8, 0x4180, URZ ;  /* 0x00004180080d7890 */ /* 0x000fe2000fffe03f */
[----:B------:R-:W-:Y:S01]  /*aaa0*/  SEL R3, RZ, 0x1, P1 ;  /* 0x00000001ff037807 */ /* 0x000fe20000800000 */
[----:B------:R-:W-:Y:S01]  /*aab0*/  UMOV UR23, 0x30000 ;  /* 0x0003000000177882 */ /* 0x000fe20000000000 */
[----:B------:R-:W-:-:S02]  /*aac0*/  SEL R4, R4, RZ, P1 ;  /* 0x000000ff04047207 */ /* 0x000fc40000800000 */
[----:B------:R-:W-:Y:S01]  /*aad0*/  UMOV UR8, UR7 ;  /* 0x0000000700087c82 */ /* 0x000fe20008000000 */
[----:B------:R-:W-:Y:S01]  /*aae0*/  LOP3.LUT R2, R2, R3, RZ, 0x3c, !PT ;  /* 0x0000000302027212 */ /* 0x000fe200078e3cff */
[----:B------:R0:W-:Y:S02]  /*aaf0*/  UTMALDG.3D [UR8], [UR14], desc[UR16] ;  /* 0x000010080e0075b4 */ /* 0x0001e40008011000 */
[----:B0-----:R-:W-:Y:S01]  /*ab00*/  UMOV UR8, UR13 ;  /* 0x0000000d00087c82 */ /* 0x001fe20008000000 */
[----:B------:R-:W-:Y:S02]  /*ab10*/  UMOV UR11, UR18 ;  /* 0x00000012000b7c82 */ /* 0x000fe40008000000 */
[----:B------:R0:W-:Y:S02]  /*ab20*/  UTMALDG.3D.MULTICAST [UR8], [UR24], UR23, desc[UR16] ;  /* 0x00001008180073b4 */ /* 0x0001e40008011817 */
[----:B0-----:R-:W-:Y:S05]  /*ab30*/  @P2 BRA `(.L_x_301) ;  /* 0xfffffffc003c2947 */ /* 0x001fea000383ffff */
.L_x_297:
[----:B------:R-:W-:Y:S05]  /*ab40*/  BSYNC B1 ;  /* 0x0000000000017941 */ /* 0x000fea0003800000 */
.L_x_296:
[----:B------:R-:W-:Y:S01]  /*ab50*/  LOP3.LUT P4, RZ, R10, 0xff, RZ, 0xc0, !PT ;  /* 0x000000ff0aff7812 */ /* 0x000fe2000788c0ff */
[----:B------:R-:W-:Y:S01]  /*ab60*/  VIADD R8, R8, UR38 ;  /* 0x0000002608087c36 */ /* 0x000fe20008000000 */
[----:B------:R-:W-:Y:S01]  /*ab70*/  ULDC.64 UR8, c[0x0][0x650] ;  /* 0x0001940000087ab9 */ /* 0x000fe20000000a00 */
[----:B------:R-:W-:Y:S01]  /*ab80*/  BSSY B1, `(.L_x_302) ;  /* 0x000006f000017945 */ /* 0x000fe20003800000 */
[----:B------:R-:W-:Y:S01]  /*ab90*/  IMAD.MOV.U32 R18, RZ, RZ, -0x1 ;  /* 0xffffffffff127424 */ /* 0x000fe200078e00ff */
[----:B------:R-:W-:Y:S01]  /*aba0*/  PRMT R10, RZ, 0x7610, R10 ;  /* 0x00007610ff0a7816 */ /* 0x000fe2000000000a */
[----:B------:R-:W-:Y:S01]  /*abb0*/  IMAD.MOV.U32 R19, RZ, RZ, -0x1 ;  /* 0xffffffffff137424 */ /* 0x000fe200078e00ff */
[C---:B------:R-:W-:Y:S02]  /*abc0*/  ISETP.GT.U32.AND P1, PT, R8.reuse, 0x3, PT ;  /* 0x000000030800780c */ /* 0x040fe40003f24070 */
[----:B------:R-:W-:Y:S02]  /*abd0*/  SHF.R.U32.HI R2, RZ, 0x2, R8 ;  /* 0x00000002ff027819 */ /* 0x000fe40000011608 */
[----:B------:R-:W-:-:S02]  /*abe0*/  LOP3.LUT R8, R8, 0x3, RZ, 0xc0, !PT ;  /* 0x0000000308087812 */ /* 0x000fc400078ec0ff */
[----:B------:R-:W0:Y:S01]  /*abf0*/  @P4 S2R R4, SR_CgaCtaId ;  /* 0x0000000000044919 */ /* 0x000e220000008800 */
[----:B------:R-:W-:Y:S02]  /*ac00*/  @P4 MOV R3, 0x400 ;  /* 0x0000040000034802 */ /* 0x000fe40000000f00 */
[----:B------:R-:W-:-:S04]  /*ac10*/  LOP3.LUT R2, R2, 0x1, RZ, 0xc0, !PT ;  /* 0x0000000102027812 */ /* 0x000fc800078ec0ff */
[----:B------:R-:W-:Y:S02]  /*ac20*/  ISETP.NE.U32.AND P2, PT, R2, 0x1, PT ;  /* 0x000000010200780c */ /* 0x000fe40003f45070 */
[----:B0-----:R-:W-:Y:S01]  /*ac30*/  @P4 LEA R3, R4, R3, 0x18 ;  /* 0x0000000304034211 */ /* 0x001fe200078ec0ff */
[----:B------:R-:W-:-:S03]  /*ac40*/  IMAD.U32 R4, RZ, RZ, UR38 ;  /* 0x00000026ff047e24 */ /* 0x000fc6000f8e00ff */
[----:B------:R0:W-:Y:S01]  /*ac50*/  @P4 SYNCS.ARRIVE.TRANS64.A1T0 RZ, [R3+URZ+0x78], RZ ;  /* 0x000078ff03ff49a7 */ /* 0x0001e2000810003f */
[----:B------:R-:W-:Y:S02]  /*ac60*/  IADD3 R16, P4, R16, UR36, RZ ;  /* 0x0000002410107c10 */ /* 0x000fe4000ff9e0ff */
[----:B------:R-:W-:Y:S02]  /*ac70*/  ISETP.LT.U32.AND P1, PT, R4, 0x4, P1 ;  /* 0x000000040400780c */ /* 0x000fe40000f21070 */
[----:B------:R-:W-:Y:S02]  /*ac80*/  IADD3.X R17, R17, UR40, RZ, P4, !PT ;  /* 0x0000002811117c10 */ /* 0x000fe4000a7fe4ff */
[----:B------:R-:W-:Y:S02]  /*ac90*/  ISETP.GE.U32.AND P4, PT, R16, UR8, PT ;  /* 0x0000000810007c0c */ /* 0x000fe4000bf86070 */
[----:B0-----:R-:W-:Y:S02]  /*aca0*/  SEL R3, RZ, 0x1, !P1 ;  /* 0x00000001ff037807 */ /* 0x001fe40004800000 */
[----:B------:R-:W-:-:S02]  /*acb0*/  ISETP.GE.U32.AND.EX P1, PT, R17, UR9, PT, P4 ;  /* 0x0000000911007c0c */ /* 0x000fc4000bf26140 */
[----:B------:R-:W-:-:S04]  /*acc0*/  ISETP.GT.U32.AND P2, PT, R4, 0x3, !P2 ;  /* 0x000000030400780c */ /* 0x000fc80005744070 */
[----:B------:R-:W-:-:S04]  /*acd0*/  SEL R2, RZ, 0x1, !P2 ;  /* 0x00000001ff027807 */ /* 0x000fc80005000000 */
[--C-:B------:R-:W-:Y:S01]  /*ace0*/  LOP3.LUT R0, R2, R0, R3.reuse, 0x96, !PT ;  /* 0x0000000002007212 */ /* 0x100fe200078e9603 */
[----:B------:R-:W-:Y:S01]  /*acf0*/  IMAD.MOV.U32 R2, RZ, RZ, -0x1 ;  /* 0xffffffffff027424 */ /* 0x000fe200078e00ff */
[----:B------:R-:W-:Y:S01]  /*ad00*/  PRMT R3, RZ, 0x7610, R3 ;  /* 0x00007610ff037816 */ /* 0x000fe20000000003 */
[----:B------:R-:W-:Y:S06]  /*ad10*/  @P1 BRA `(.L_x_303) ;  /* 0x0000000400541947 */ /* 0x000fec0003800000 */
[----:B------:R-:W0:Y:S01]  /*ad20*/  S2UR UR7, SR_CTAID.X ;  /* 0x00000000000779c3 */ /* 0x000e220000002500 */
[----:B------:R-:W-:Y:S01]  /*ad30*/  ULDC.64 UR8, c[0x0][0x628] ;  /* 0x00018a0000087ab9 */ /* 0x000fe20000000a00 */
[----:B------:R-:W-:Y:S01]  /*ad40*/  ULDC UR10, c[0x0][0x150] ;  /* 0x00005400000a7ab9 */ /* 0x000fe20000000800 */
[----:B------:R-:W-:Y:S01]  /*ad50*/  ISETP.NE.U32.AND P1, PT, RZ, UR8, PT ;  /* 0x00000008ff007c0c */ /* 0x000fe2000bf25070 */
[----:B------:R-:W-:Y:S01]  /*ad60*/  ULDC UR11, c[0x0][0x630] ;  /* 0x00018c00000b7ab9 */ /* 0x000fe20000000800 */
[----:B------:R-:W-:Y:S01]  /*ad70*/  ULDC UR13, c[0x0][0x154] ;  /* 0x00005500000d7ab9 */ /* 0x000fe20000000800 */
[----:B------:R-:W-:Y:S01]  /*ad80*/  IMAD.MOV.U32 R2, RZ, RZ, R16 ;  /* 0x000000ffff027224 */ /* 0x000fe200078e0010 */
[----:B------:R-:W-:Y:S01]  /*ad90*/  ISETP.NE.AND.EX P1, PT, RZ, UR9, PT, P1 ;  /* 0x00000009ff007c0c */ /* 0x000fe2000bf25310 */
[----:B------:R-:W1:Y:S01]  /*ada0*/  S2UR UR12, SR_CTAID.Y ;  /* 0x00000000000c79c3 */ /* 0x000e620000002600 */
[----:B0-----:R-:W-:-:S05]  /*adb0*/  I2FP.F32.U32 R3, UR7 ;  /* 0x0000000700037c45 */ /* 0x001fca0008201000 */
[----:B------:R-:W-:Y:S01]  /*adc0*/  FMUL R12, R3, UR10 ;  /* 0x0000000a030c7c20 */ /* 0x000fe20008400000 */
[----:B------:R-:W-:-:S05]  /*add0*/  IMAD.MOV.U32 R3, RZ, RZ, R17 ;  /* 0x000000ffff037224 */ /* 0x000fca00078e0011 */
[----:B------:R-:W-:Y:S05]  /*ade0*/  @!P1 BRA `(.L_x_304) ;  /* 0x0000000000289947 */ /* 0x000fea0003800000 */
[----:B------:R-:W-:Y:S02]  /*adf0*/  ULDC UR10, c[0x0][0x634] ;  /* 0x00018d00000a7ab9 */ /* 0x000fe40000000800 */
[----:B------:R-:W-:-:S05]  /*ae00*/  IADD3 R7, P1, R16, UR10, RZ ;  /* 0x0000000a10077c10 */ /* 0x000fca000ff3e0ff */
[----:B------:R-:W-:-:S04]  /*ae10*/  IMAD.X R13, RZ, RZ, R17, P1 ;  /* 0x000000ffff0d7224 */ /* 0x000fc800008e0611 */
[----:B------:R-:W-:-:S04]  /*ae20*/  IMAD.WIDE.U32 R4, R13, UR8, RZ ;  /* 0x000000080d047c25 */ /* 0x000fc8000f8e00ff */
[----:B------:R-:W-:-:S04]  /*ae30*/  IMAD.WIDE.U32 R4, P1, R7, UR9, R4 ;  /* 0x0000000907047c25 */ /* 0x000fc8000f820004 */
[----:B------:R-:W-:-:S04]  /*ae40*/  IMAD.WIDE.U32 R6, R7, UR8, RZ ;  /* 0x0000000807067c25 */ /* 0x000fc8000f8e00ff */
[----:B------:R-:W-:Y:S01]  /*ae50*/  IMAD.X R3, RZ, RZ, RZ, P1 ;  /* 0x000000ffff037224 */ /* 0x000fe200008e06ff */
[----:B------:R-:W-:Y:S01]  /*ae60*/  IADD3 RZ, P1, R7, R4, RZ ;  /* 0x0000000407ff7210 */ /* 0x000fe20007f3e0ff */
[----:B------:R-:W-:-:S04]  /*ae70*/  IMAD.MOV.U32 R2, RZ, RZ, R5 ;  /* 0x000000ffff027224 */ /* 0x000fc800078e0005 */
[----:B------:R-:W-:-:S08]  /*ae80*/  IMAD.WIDE.U32.X R2, R13, UR9, R2, P1 ;  /* 0x000000090d027c25 */ /* 0x000fd000088e0402 */
.L_x_304:
[--C-:B------:R-:W-:Y:S01]  /*ae90*/  SHF.R.U64 R19, R2, UR11, R3.reuse ;  /* 0x0000000b02137c19 */ /* 0x100fe20008001203 */
[----:B------:R-:W0:Y:S01]  /*aea0*/  F2I.U32.TRUNC.NTZ R12, R12 ;  /* 0x0000000c000c7305 */ /* 0x000e22000020f000 */
[----:B------:R-:W-:Y:S01]  /*aeb0*/  SHF.R.U32.HI R2, RZ, UR11, R3 ;  /* 0x0000000bff027c19 */ /* 0x000fe20008011603 */
[----:B------:R-:W-:Y:S01]  /*aec0*/  ULDC.64 UR8, c[0x0][0x620] ;  /* 0x0001880000087ab9 */ /* 0x000fe20000000a00 */
[----:B------:R-:W-:Y:S01]  /*aed0*/  IADD3 R5, P1, RZ, -R19, RZ ;  /* 0x80000013ff057210 */ /* 0x000fe20007f3e0ff */
[----:B------:R-:W-:Y:S01]  /*aee0*/  ULDC.64 UR14, c[0x0][0x640] ;  /* 0x00019000000e7ab9 */ /* 0x000fe20000000a00 */
[----:B-1----:R-:W-:Y:S01]  /*aef0*/  I2FP.F32.U32 R4, UR12 ;  /* 0x0000000c00047c45 */ /* 0x002fe20008201000 */
[----:B------:R-:W-:Y:S02]  /*af00*/  ULDC UR11, c[0x0][0x658] ;  /* 0x00019600000b7ab9 */ /* 0x000fe40000000800 */
[----:B------:R-:W-:Y:S01]  /*af10*/  IMAD.X R2, RZ, RZ, ~R2, P1 ;  /* 0x000000ffff027224 */ /* 0x000fe200008e0e02 */
[----:B------:R-:W-:Y:S01]  /*af20*/  ISETP.NE.U32.AND P1, PT, RZ, UR14, PT ;  /* 0x0000000eff007c0c */ /* 0x000fe2000bf25070 */
[----:B------:R-:W-:Y:S01]  /*af30*/  FMUL R6, R4, UR13 ;  /* 0x0000000d04067c20 */ /* 0x000fe20008400000 */
[----:B------:R-:W-:Y:S01]  /*af40*/  ULDC UR13, c[0x0][0x648] ;  /* 0x00019200000d7ab9 */ /* 0x000fe20000000800 */
[----:B------:R-:W-:Y:S01]  /*af50*/  IMAD R4, R2, UR8, RZ ;  /* 0x0000000802047c24 */ /* 0x000fe2000f8e02ff */
[----:B------:R-:W-:Y:S01]  /*af60*/  ISETP.NE.AND.EX P1, PT, RZ, UR15, PT, P1 ;  /* 0x0000000fff007c0c */ /* 0x000fe2000bf25310 */
[C---:B------:R-:W-:Y:S01]  /*af70*/  IMAD.WIDE.U32 R2, R5.reuse, UR8, R16 ;  /* 0x0000000805027c25 */ /* 0x040fe2000f8e0010 */
[----:B0-----:R-:W-:Y:S01]  /*af80*/  R2UR UR8, R12 ;  /* 0x000000000c0872ca */ /* 0x001fe200000e0000 */
[----:B------:R-:W0:Y:S01]  /*af90*/  F2I.U32.TRUNC.NTZ R6, R6 ;  /* 0x0000000600067305 */ /* 0x000e22000020f000 */
[----:B------:R-:W1:Y:S01]  /*afa0*/  LDC R12, c[0x0][0x610] ;  /* 0x00018400ff0c7b82 */ /* 0x000e620000000800 */
[----:B------:R-:W-:Y:S01]  /*afb0*/  IMAD R5, R5, UR9, R4 ;  /* 0x0000000905057c24 */ /* 0x000fe2000f8e0204 */
[----:B------:R-:W-:-:S03]  /*afc0*/  ULDC UR9, c[0x0][0x618] ;  /* 0x0001860000097ab9 */ /* 0x000fc60000000800 */
[----:B------:R-:W-:-:S05]  /*afd0*/  IMAD.IADD R3, R3, 0x1, R5 ;  /* 0x0000000103037824 */ /* 0x000fca00078e0205 */
[--C-:B------:R-:W-:Y:S02]  /*afe0*/  SHF.R.U64 R14, R2, UR9, R3.reuse ;  /* 0x00000009020e7c19 */ /* 0x100fe40008001203 */
[----:B------:R-:W-:Y:S01]  /*aff0*/  SHF.R.U32.HI R3, RZ, UR9, R3 ;  /* 0x00000009ff037c19 */ /* 0x000fe20008011603 */
[----:B------:R-:W-:Y:S01]  /*b000*/  ULDC UR9, c[0x0][0x608] ;  /* 0x0001820000097ab9 */ /* 0x000fe20000000800 */
[----:B0-----:R-:W-:Y:S02]  /*b010*/  R2UR UR10, R6 ;  /* 0x00000000060a72ca */ /* 0x001fe400000e0000 */
[--C-:B------:R-:W-:Y:S02]  /*b020*/  SHF.R.U64 R15, R14, UR9, R3.reuse ;  /* 0x000000090e0f7c19 */ /* 0x100fe40008001203 */
[----:B------:R-:W-:Y:S01]  /*b030*/  SHF.R.U32.HI R2, RZ, UR9, R3 ;  /* 0x00000009ff027c19 */ /* 0x000fe20008011603 */
[----:B------:R-:W-:-:S03]  /*b040*/  UIADD3 UR9, -UR8, URZ, URZ ;  /* 0x0000003f08097290 */ /* 0x000fc6000fffe13f */
[--C-:B------:R-:W-:Y:S01]  /*b050*/  SHF.R.U64 R21, R15, UR11, R2.reuse ;  /* 0x0000000b0f157c19 */ /* 0x100fe20008001202 */
[----:B------:R-:W-:Y:S01]  /*b060*/  ULDC UR8, c[0x0][0x144] ;  /* 0x0000510000087ab9 */ /* 0x000fe20000000800 */
[----:B------:R-:W-:-:S03]  /*b070*/  SHF.R.U32.HI R3, RZ, UR11, R2 ;  /* 0x0000000bff037c19 */ /* 0x000fc60008011602 */
[----:B------:R-:W-:Y:S01]  /*b080*/  IMAD.MOV.U32 R2, RZ, RZ, R21 ;  /* 0x000000ffff027224 */ /* 0x000fe200078e0015 */
[----:B------:R-:W-:Y:S06]  /*b090*/  @!P1 BRA `(.L_x_305) ;  /* 0x0000000000289947 */ /* 0x000fec0003800000 */
        /* <DEDUP_REMOVED lines=10> */
.L_x_305:
[----:B------:R-:W-:Y:S01]  /*b140*/  UISETP.NE.AND UP0, UPT, UR39, URZ, UPT ;  /* 0x0000003f2700728c */ /* 0x000fe2000bf05270 */
[----:B------:R-:W-:Y:S01]  /*b150*/  SHF.R.U64 R3, R2, UR13, R3 ;  /* 0x0000000d02037c19 */ /* 0x000fe20008001203 */
[----:B------:R-:W-:Y:S01]  /*b160*/  UIADD3 UR10, -UR10, URZ, URZ ;  /* 0x0000003f0a0a7290 */ /* 0x000fe2000fffe13f */
[----:B------:R-:W-:Y:S01]  /*b170*/  LOP3.LUT R2, R15, UR6, RZ, 0xc0, !PT ;  /* 0x000000060f027c12 */ /* 0x000fe2000f8ec0ff */
[----:B------:R-:W-:Y:S01]  /*b180*/  UIMAD UR7, UR8, UR9, UR7 ;  /* 0x00000009080772a4 */ /* 0x000fe2000f8e0207 */
[----:B------:R-:W-:Y:S01]  /*b190*/  LOP3.LUT R5, R14, UR4, RZ, 0xc0, !PT ;  /* 0x000000040e057c12 */ /* 0x000fe2000f8ec0ff */
[----:B------:R-:W-:Y:S01]  /*b1a0*/  IMAD.MOV R4, RZ, RZ, -R3 ;  /* 0x000000ffff047224 */ /* 0x000fe200078e0a03 */
[----:B------:R-:W-:Y:S01]  /*b1b0*/  ULDC UR8, c[0x0][0x148] ;  /* 0x0000520000087ab9 */ /* 0x000fe20000000800 */
[----:B------:R-:W-:Y:S01]  /*b1c0*/  IMAD R3, R3, UR5, R2 ;  /* 0x0000000503037c24 */ /* 0x000fe2000f8e0202 */
[----:B------:R-:W-:Y:S02]  /*b1d0*/  PLOP3.LUT P1, PT, PT, PT, UP0, 0x80, 0x0 ;  /* 0x000000000000781c */ /* 0x000fe40003f2f008 */
[----:B------:R-:W-:-:S03]  /*b1e0*/  @UP0 UIMAD UR7, UR8, UR10, UR12 ;  /* 0x0000000a080702a4 */ /* 0x000fc6000f8e020c */
[----:B------:R-:W-:Y:S02]  /*b1f0*/  ULDC UR8, c[0x0][0x638] ;  /* 0x00018e0000087ab9 */ /* 0x000fe40000000800 */
[----:B------:R-:W-:Y:S02]  /*b200*/  IMAD R2, R4, UR8, R21 ;  /* 0x0000000804027c24 */ /* 0x000fe4000f8e0215 */
[----:B-1----:R-:W-:Y:S01]  /*b210*/  IMAD R12, R3, R12, UR7 ;  /* 0x00000007030c7e24 */ /* 0x002fe2000f8e020c */
[----:B------:R-:W-:Y:S01]  /*b220*/  ULDC UR7, c[0x0][0x600] ;  /* 0x0001800000077ab9 */ /* 0x000fe20000000800 */
[----:B------:R-:W-:Y:S02]  /*b230*/  IMAD.MOV.U32 R3, RZ, RZ, 0x1 ;  /* 0x00000001ff037424 */ /* 0x000fe400078e00ff */
[----:B------:R-:W-:-:S05]  /*b240*/  IMAD R5, R2, UR7, R5 ;  /* 0x0000000702057c24 */ /* 0x000fca000f8e0205 */
[----:B------:R-:W-:Y:S02]  /*b250*/  SEL R2, R5, R12, !P1 ;  /* 0x0000000c05027207 */ /* 0x000fe40004800000 */
[----:B------:R-:W-:-:S07]  /*b260*/  SEL R18, R12, R5, !P1 ;  /* 0x000000050c127207 */ /* 0x000fce0004800000 */
.L_x_303:
[----:B------:R-:W-:Y:S05]  /*b270*/  BSYNC B1 ;  /* 0x0000000000017941 */ /* 0x000fea0003800000 */
.L_x_302:
[----:B------:R-:W-:-:S13]  /*b280*/  LOP3.LUT P1, RZ, R3, 0xff, RZ, 0xc0, !PT ;  /* 0x000000ff03ff7812 */ /* 0x000fda000782c0ff */
[----:B------:R-:W-:Y:S05]  /*b290*/  @P1 BRA `(.L_x_306) ;  /* 0xfffffff400301947 */ /* 0x000fea000383ffff */
[----:B------:R-:W-:Y:S05]  /*b2a0*/  BSYNC B0 ;  /* 0x0000000000007941 */ /* 0x000fea0003800000 */
.L_x_294:
[----:B------:R-:W-:-:S03]  /*b2b0*/  UMOV UR7, 0xffffffff ;  /* 0xffffffff00077882 */ /* 0x000fc60000000000 */
[----:B------:R-:W-:Y:S05]  /*b2c0*/  BRA.DIV UR7, `(.L_x_307) ;  /* 0x0000000607447947 */ /* 0x000fea000b800000 */
[----:B------:R-:W-:-:S13]  /*b2d0*/  ELECT P6, URZ, PT ;  /* 0x00000000003f782f */ /* 0x000fda00038c0000 */
.L_x_323:
[----:B------:R-:W-:Y:S04]  /*b2e0*/  BSSY B0, `(.L_x_308) ;  /* 0x000002c000007945 */ /* 0x000fe80003800000 */
[----:B------:R-:W-:Y:S05]  /*b2f0*/  @!P6 BRA `(.L_x_309) ;  /* 0x0000000000a8e947 */ /* 0x000fea0003800000 */
[----:B------:R-:W-:-:S04]  /*b300*/  ULOP3.LUT UR7, UR41, 0x2, URZ, 0xfc, !UPT ;  /* 0x0000000229077892 */ /* 0x000fc8000f8efc3f */
[----:B------:R-:W-:-:S06]  /*b310*/  UISETP.NE.AND UP0, UPT, UR7, 0x3, UPT ;  /* 0x000000030700788c */ /* 0x000fcc000bf05270 */
[----:B------:R-:W-:-:S13]  /*b320*/  PLOP3.LUT P0, PT, PT, PT, UP0, 0x80, 0x0 ;  /* 0x000000000000781c */ /* 0x000fda0003f0f008 */
[----:B------:R-:W-:Y:S05]  /*b330*/  @!P0 BRA `(.L_x_310) ;  /* 0x0000000000048947 */ /* 0x000fea0003800000 */
[----:B------:R-:W-:Y:S01]  /*b340*/  BPT.TRAP 0x1 ;  /* 0x000000040000795c */ /* 0x000fe20000300000 */
.L_x_310:
[----:B------:R-:W0:Y:S01]  /*b350*/  S2R R3, SR_CgaCtaId ;  /* 0x0000000000037919 */ /* 0x000e220000008800 */
[----:B------:R-:W-:-:S04]  /*b360*/  MOV R2, 0x400 ;  /* 0x0000040000027802 */ /* 0x000fc80000000f00 */
[----:B0-----:R-:W-:Y:S02]  /*b370*/  LEA R3, R3, R2, 0x18 ;  /* 0x0000000203037211 */ /* 0x001fe400078ec0ff */
[----:B------:R-:W-:-:S03]  /*b380*/  SHF.L.U32 R2, R0, 0x1f, RZ ;  /* 0x0000001f00027819 */ /* 0x000fc600000006ff */
[----:B------:R-:W-:-:S04]  /*b390*/  VIADD R3, R3, 0x20 ;  /* 0x0000002003037836 */ /* 0x000fc80000000000 */
[C---:B------:R-:W-:Y:S02]  /*b3a0*/  IMAD R7, R8.reuse, 0x8, R3 ;  /* 0x0000000808077824 */ /* 0x040fe400078e0203 */
[----:B------:R-:W-:Y:S02]  /*b3b0*/  VIADD R8, R8, 0x1 ;  /* 0x0000000108087836 */ /* 0x000fe40000000000 */
[----:B------:R-:W0:Y:S03]  /*b3c0*/  SYNCS.PHASECHK.TRANS64.TRYWAIT P0, [R7+URZ], R2 ;  /* 0x00000002070075a7 */ /* 0x000e26000800017f */
[----:B------:R-:W-:-:S04]  /*b3d0*/  ISETP.NE.AND P1, PT, R8, 0x4, PT ;  /* 0x000000040800780c */ /* 0x000fc80003f25270 */
[----:B------:R-:W-:Y:S02]  /*b3e0*/  SEL R5, RZ, 0x1, P1 ;  /* 0x00000001ff057807 */ /* 0x000fe40000800000 */
[----:B------:R-:W-:Y:S02]  /*b3f0*/  SEL R8, R8, RZ, P1 ;  /* 0x000000ff08087207 */ /* 0x000fe40000800000 */
[----:B------:R-:W-:-:S03]  /*b400*/  LOP3.LUT R5, R0, R5, RZ, 0x3c, !PT ;  /* 0x0000000500057212 */ /* 0x000fc600078e3cff */
[----:B------:R-:W-:Y:S01]  /*b410*/  IMAD R9, R8, 0x8, R3 ;  /* 0x0000000808097824 */ /* 0x000fe200078e0203 */
[----:B------:R-:W-:Y:S01]  /*b420*/  SHF.L.U32 R4, R5, 0x1f, RZ ;  /* 0x0000001f05047819 */ /* 0x000fe200000006ff */
[----:B0-----:R-:W-:Y:S06]  /*b430*/  @!P0 BRA `(.L_x_311) ;  /* 0x0000000400088947 */ /* 0x001fec0003800000 */
.L_x_324:
[----:B------:R-:W1:Y:S01]  /*b440*/  SYNCS.PHASECHK.TRANS64.TRYWAIT P0, [R9+URZ], R4 ;  /* 0x00000004090075a7 */ /* 0x000e62000800017f */
[----:B------:R-:W-:-:S05]  /*b450*/  VIADD R0, R8, 0x1 ;  /* 0x0000000108007836 */ /* 0x000fca0000000000 */
[----:B------:R-:W-:-:S04]  /*b460*/  ISETP.NE.AND P1, PT, R0, 0x4, PT ;  /* 0x000000040000780c */ /* 0x000fc80003f25270 */
[----:B0-----:R-:W-:Y:S02]  /*b470*/  SEL R2, RZ, 0x1, P1 ;  /* 0x00000001ff027807 */ /* 0x001fe40000800000 */
[----:B------:R-:W-:Y:S02]  /*b480*/  SEL R0, R0, RZ, P1 ;  /* 0x000000ff00007207 */ /* 0x000fe40000800000 */
[----:B------:R-:W-:-:S03]  /*b490*/  LOP3.LUT R7, R5, R2, RZ, 0x3c, !PT ;  /* 0x0000000205077212 */ /* 0x000fc600078e3cff */
[----:B------:R-:W-:Y:S01]  /*b4a0*/  IMAD R6, R0, 0x8, R3 ;  /* 0x0000000800067824 */ /* 0x000fe200078e0203 */
[----:B------:R-:W-:Y:S01]  /*b4b0*/  SHF.L.U32 R5, R7, 0x1f, RZ ;  /* 0x0000001f07057819 */ /* 0x000fe200000006ff */
[----:B-1----:R-:W-:Y:S06]  /*b4c0*/  @!P0 BRA `(.L_x_312) ;  /* 0x0000000000f88947 */ /* 0x002fec0003800000 */
.L_x_325:
[----:B------:R-:W1:Y:S01]  /*b4d0*/  SYNCS.PHASECHK.TRANS64.TRYWAIT P0, [R6+URZ], R5 ;  /* 0x00000005060075a7 */ /* 0x000e62000800017f */
[----:B------:R-:W-:-:S05]  /*b4e0*/  VIADD R0, R0, 0x1 ;  /* 0x0000000100007836 */ /* 0x000fca0000000000 */
[----:B------:R-:W-:-:S04]  /*b4f0*/  ISETP.NE.AND P1, PT, R0, 0x4, PT ;  /* 0x000000040000780c */ /* 0x000fc80003f25270 */
[----:B------:R-:W-:Y:S02]  /*b500*/  SEL R2, RZ, 0x1, P1 ;  /* 0x00000001ff027807 */ /* 0x000fe40000800000 */
[----:B------:R-:W-:Y:S02]  /*b510*/  SEL R0, R0, RZ, P1 ;  /* 0x000000ff00007207 */ /* 0x000fe40000800000 */
[----:B------:R-:W-:Y:S01]  /*b520*/  LOP3.LUT R2, R7, R2, RZ, 0x3c, !PT ;  /* 0x0000000207027212 */ /* 0x000fe200078e3cff */
[----:B-1----:R-:W-:Y:S06]  /*b530*/  @!P0 BRA `(.L_x_313) ;  /* 0x0000000000f08947 */ /* 0x002fec0003800000 */
.L_x_326:
[----:B------:R-:W-:Y:S01]  /*b540*/  IMAD R3, R0, 0x8, R3 ;  /* 0x0000000800037824 */ /* 0x000fe200078e0203 */
[----:B------:R-:W-:-:S07]  /*b550*/  SHF.L.U32 R0, R2, 0x1f, RZ ;  /* 0x0000001f02007819 */ /* 0x000fce00000006ff */
.L_x_314:
[----:B--2---:R2:W3:Y:S02]  /*b560*/  SYNCS.PHASECHK.TRANS64.TRYWAIT P0, [R3+URZ], R0 ;  /* 0x00000000030075a7 */ /* 0x0044e4000800017f */
[----:B---3--:R-:W-:Y:S05]  /*b570*/  @!P0 NANOSLEEP.SYNCS 0x989680 ;  /* 0x009896800000895d */ /* 0x008fea0003900000 */
[----:B------:R-:W3:Y:S02]  /*b580*/  @!P0 SYNCS.PHASECHK.TRANS64 P0, [R3+URZ], R0 ;  /* 0x00000000030085a7 */ /* 0x000ee4000800007f */
[----:B---3--:R-:W-:Y:S05]  /*b590*/  @!P0 BRA `(.L_x_314) ;  /* 0xfffffffc00f08947 */ /* 0x008fea000383ffff */
.L_x_309:
[----:B------:R-:W-:Y:S05]  /*b5a0*/  BSYNC B0 ;  /* 0x0000000000007941 */ /* 0x000fea0003800000 */
.L_x_308:
[----:B------:R-:W-:Y:S05]  /*b5b0*/  EXIT ;  /* 0x000000000000794d */ /* 0x000fea0003800000 */
.L_x_18:
[----:B0-----:R0:W1:Y:S02]  /*b5c0*/  SYNCS.PHASECHK.TRANS64.TRYWAIT P0, [R159+URZ], R0 ;  /* 0x000000009f0075a7 */ /* 0x001064000800017f */
[----:B-1----:R-:W-:Y:S05]  /*b5d0*/  @!P0 NANOSLEEP.SYNCS 0x989680 ;  /* 0x009896800000895d */ /* 0x002fea0003900000 */
[----:B------:R-:W1:Y:S02]  /*b5e0*/  @!P0 SYNCS.PHASECHK.TRANS64 P0, [R159+URZ], R0 ;  /* 0x000000009f0085a7 */ /* 0x000e64000800007f */
[----:B-1----:R-:W-:Y:S05]  /*b5f0*/  @!P0 BRA `(.L_x_18) ;  /* 0xfffffffc00f08947 */ /* 0x002fea000383ffff */
[----:B------:R-:W-:Y:S05]  /*b600*/  BRA `(.L_x_315) ;  /* 0xffffff6000747947 */ /* 0x000fea000383ffff */
.L_x_23:
[----:B-1----:R1:W2:Y:S02]  /*b610*/  SYNCS.PHASECHK.TRANS64.TRYWAIT P1, [R3+URZ], R0 ;  /* 0x00000000030075a7 */ /* 0x0022a4000802017f */
[----:B--2---:R-:W-:Y:S05]  /*b620*/  @!P1 NANOSLEEP.SYNCS 0x989680 ;  /* 0x009896800000995d */ /* 0x004fea0003900000 */
[----:B------:R-:W2:Y:S02]  /*b630*/  @!P1 SYNCS.PHASECHK.TRANS64 P1, [R3+URZ], R0 ;  /* 0x00000000030095a7 */ /* 0x000ea4000802007f */
[----:B--2---:R-:W-:Y:S05]  /*b640*/  @!P1 BRA `(.L_x_23) ;  /* 0xfffffffc00f09947 */ /* 0x004fea000383ffff */
[----:B------:R-:W-:Y:S05]  /*b650*/  BRA `(.L_x_22) ;  /* 0xffffff6000e47947 */ /* 0x000fea000383ffff */
.L_x_28:
[----:B-1----:R-:W-:-:S04]  /*b660*/  IMAD.U32 R5, RZ, RZ, UR4 ;  /* 0x00000004ff057e24 */ /* 0x002fc8000f8e00ff */
[----:B------:R1:W2:Y:S03]  /*b670*/  SYNCS.PHASECHK.TRANS64.TRYWAIT P1, [R5+URZ], R4 ;  /* 0x00000004050075a7 */ /* 0x0002a6000802017f */
[----:B--2---:R-:W-:Y:S05]  /*b680*/  @!P1 NANOSLEEP.SYNCS 0x989680 ;  /* 0x009896800000995d */ /* 0x004fea0003900000 */
[----:B------:R-:W2:Y:S02]  /*b690*/  @!P1 SYNCS.PHASECHK.TRANS64 P1, [R5+URZ], R4 ;  /* 0x00000004050095a7 */ /* 0x000ea4000802007f */
[----:B--2---:R-:W-:Y:S05]  /*b6a0*/  @!P1 BRA `(.L_x_28) ;  /* 0xfffffffc00ec9947 */ /* 0x004fea000383ffff */
[----:B------:R-:W-:Y:S05]  /*b6b0*/  BRA `(.L_x_27) ;  /* 0xffffff6400787947 */ /* 0x000fea000383ffff */
.L_x_34:
[----:B0-----:R0:W1:Y:S02]  /*b6c0*/  SYNCS.PHASECHK.TRANS64.TRYWAIT P0, [R159+URZ+0x10], R0 ;  /* 0x000010009f0075a7 */ /* 0x001064000800017f */
[----:B-1----:R-:W-:Y:S05]  /*b6d0*/  @!P0 NANOSLEEP.SYNCS 0x989680 ;  /* 0x009896800000895d */ /* 0x002fea0003900000 */
[----:B------:R-:W1:Y:S02]  /*b6e0*/  @!P0 SYNCS.PHASECHK.TRANS64 P0, [R159+URZ+0x10], R0 ;  /* 0x000010009f0085a7 */ /* 0x000e64000800007f */
[----:B-1----:R-:W-:Y:S05]  /*b6f0*/  @!P0 BRA `(.L_x_34) ;  /* 0xfffffffc00f08947 */ /* 0x002fea000383ffff */
[----:B------:R-:W-:Y:S05]  /*b700*/  BRA `(.L_x_316) ;  /* 0xffffff68008c7947 */ /* 0x000fea000383ffff */
.L_x_295:
[----:B------:R-:W-:Y:S01]  /*b710*/  BSSY B1, `(.L_x_317) ;  /* 0x0000006000017945 */ /* 0x000fe20003800000 */
[----:B------:R-:W-:-:S07]  /*b720*/  IMAD.MOV.U32 R15, RZ, RZ, -0x1 ;  /* 0xffffffffff0f7424 */ /* 0x000fce00078e00ff */
[----:B------:R-:W-:Y:S05]  /*b730*/  WARPSYNC.COLLECTIVE R15, `(.L_x_318) ;  /* 0x000000000f0c7348 */ /* 0x000fea0003c00000 */
[----:B------:R-:W-:Y:S02]  /*b740*/  ELECT P6, UR62, PT ;  /* 0x00000000003e782f */ /* 0x000fe400038c0000 */
[----:B------:R-:W-:Y:S01]  /*b750*/  MOV R14, UR62 ;  /* 0x0000003e000e7c02 */ /* 0x000fe20008000f00 */
[----:B------:R-:W-:Y:S10]  /*b760*/  ENDCOLLECTIVE ;  /* 0x000000000000791b */ /* 0x000ff40003800000 */
.L_x_318:
[----:B------:R-:W-:Y:S05]  /*b770*/  BSYNC B1 ;  /* 0x0000000000017941 */ /* 0x000fea0003800000 */
.L_x_317:
[----:B------:R-:W-:Y:S05]  /*b780*/  BRA `(.L_x_319) ;  /* 0xfffffff000007947 */ /* 0x000fea000383ffff */
.L_x_298:
[----:B0-----:R0:W1:Y:S02]  /*b790*/  SYNCS.PHASECHK.TRANS64.TRYWAIT P1, [R12+URZ+0x20], R3 ;  /* 0x000020030c0075a7 */ /* 0x001064000802017f */
[----:B-1----:R-:W-:Y:S05]  /*b7a0*/  @!P1 NANOSLEEP.SYNCS 0x989680 ;  /* 0x009896800000995d */ /* 0x002fea0003900000 */
[----:B------:R-:W1:Y:S02]  /*b7b0*/  @!P1 SYNCS.PHASECHK.TRANS64 P1, [R12+URZ+0x20], R3 ;  /* 0x000020030c0095a7 */ /* 0x000e64000802007f */
[----:B-1----:R-:W-:Y:S05]  /*b7c0*/  @!P1 BRA `(.L_x_298) ;  /* 0xfffffffc00f09947 */ /* 0x002fea000383ffff */
[----:B------:R-:W-:Y:S05]  /*b7d0*/  BRA `(.L_x_320) ;  /* 0xfffffff000347947 */ /* 0x000fea000383ffff */
.L_x_307:
[----:B------:R-:W-:Y:S01]  /*b7e0*/  BSSY B0, `(.L_x_321) ;  /* 0x0000006000007945 */ /* 0x000fe20003800000 */
[----:B------:R-:W-:-:S07]  /*b7f0*/  IMAD.MOV.U32 R15, RZ, RZ, -0x1 ;  /* 0xffffffffff0f7424 */ /* 0x000fce00078e00ff */
[----:B------:R-:W-:Y:S05]  /*b800*/  WARPSYNC.COLLECTIVE R15, `(.L_x_322) ;  /* 0x000000000f0c7348 */ /* 0x000fea0003c00000 */
[----:B------:R-:W-:Y:S02]  /*b810*/  ELECT P6, UR62, PT ;  /* 0x00000000003e782f */ /* 0x000fe400038c0000 */
[----:B------:R-:W-:Y:S01]  /*b820*/  MOV R14, UR62 ;  /* 0x0000003e000e7c02 */ /* 0x000fe20008000f00 */
[----:B------:R-:W-:Y:S10]  /*b830*/  ENDCOLLECTIVE ;  /* 0x000000000000791b */ /* 0x000ff40003800000 */
.L_x_322:
[----:B------:R-:W-:Y:S05]  /*b840*/  BSYNC B0 ;  /* 0x0000000000007941 */ /* 0x000fea0003800000 */
.L_x_321:
[----:B------:R-:W-:Y:S05]  /*b850*/  BRA `(.L_x_323) ;  /* 0xfffffff800a07947 */ /* 0x000fea000383ffff */
.L_x_311:
[----:B0-----:R0:W1:Y:S02]  /*b860*/  SYNCS.PHASECHK.TRANS64.TRYWAIT P0, [R7+URZ], R2 ;  /* 0x00000002070075a7 */ /* 0x001064000800017f */
[----:B-1----:R-:W-:Y:S05]  /*b870*/  @!P0 NANOSLEEP.SYNCS 0x989680 ;  /* 0x009896800000895d */ /* 0x002fea0003900000 */
[----:B------:R-:W1:Y:S02]  /*b880*/  @!P0 SYNCS.PHASECHK.TRANS64 P0, [R7+URZ], R2 ;  /* 0x00000002070085a7 */ /* 0x000e64000800007f */
[----:B-1----:R-:W-:Y:S05]  /*b890*/  @!P0 BRA `(.L_x_311) ;  /* 0xfffffffc00f08947 */ /* 0x002fea000383ffff */
[----:B------:R-:W-:Y:S05]  /*b8a0*/  BRA `(.L_x_324) ;  /* 0xfffffff800e47947 */ /* 0x000fea000383ffff */
.L_x_312:
[----:B0-----:R0:W1:Y:S02]  /*b8b0*/  SYNCS.PHASECHK.TRANS64.TRYWAIT P0, [R9+URZ], R4 ;  /* 0x00000004090075a7 */ /* 0x001064000800017f */
[----:B-1----:R-:W-:Y:S05]  /*b8c0*/  @!P0 NANOSLEEP.SYNCS 0x989680 ;  /* 0x009896800000895d */ /* 0x002fea0003900000 */
[----:B------:R-:W1:Y:S02]  /*b8d0*/  @!P0 SYNCS.PHASECHK.TRANS64 P0, [R9+URZ], R4 ;  /* 0x00000004090085a7 */ /* 0x000e64000800007f */
[----:B-1----:R-:W-:Y:S05]  /*b8e0*/  @!P0 BRA `(.L_x_312) ;  /* 0xfffffffc00f08947 */ /* 0x002fea000383ffff */
[----:B------:R-:W-:Y:S05]  /*b8f0*/  BRA `(.L_x_325) ;  /* 0xfffffff800f47947 */ /* 0x000fea000383ffff */
.L_x_313:
[----:B-1----:R1:W2:Y:S02]  /*b900*/  SYNCS.PHASECHK.TRANS64.TRYWAIT P0, [R6+URZ], R5 ;  /* 0x00000005060075a7 */ /* 0x0022a4000800017f */
[----:B--2---:R-:W-:Y:S05]  /*b910*/  @!P0 NANOSLEEP.SYNCS 0x989680 ;  /* 0x009896800000895d */ /* 0x004fea0003900000 */
[----:B------:R-:W2:Y:S02]  /*b920*/  @!P0 SYNCS.PHASECHK.TRANS64 P0, [R6+URZ], R5 ;  /* 0x00000005060085a7 */ /* 0x000ea4000800007f */
[----:B--2---:R-:W-:Y:S05]  /*b930*/  @!P0 BRA `(.L_x_313) ;  /* 0xfffffffc00f08947 */ /* 0x004fea000383ffff */
[----:B------:R-:W-:Y:S05]  /*b940*/  BRA `(.L_x_326) ;  /* 0xfffffff800fc7947 */ /* 0x000fea000383ffff */
.L_x_327:
[----:B------:R-:W-:-:S00]  /*b950*/  BRA `(.L_x_327) ;  /* 0xfffffffc00fc7947 */ /* 0x000fc0000383ffff */
[----:B------:R-:W-:-:S00]  /*b960*/  NOP ;  /* 0x0000000000007918 */ /* 0x000fc00000000000 */
        /* <DEDUP_REMOVED lines=9> */
.L_x_328:


//--------------------- .nv.global.init           --------------------------
	.section	.nv.global.init,"aw",@progbits
.nv.global.init:
	.type		$str$22,@object
	.size		$str$22,($str$23 - $str$22)
$str$22:
        /*0000*/ 	.byte	0x6b, 0x5f, 0x74, 0x69, 0x6c, 0x65, 0x5f, 0x63, 0x6f, 0x75, 0x6e, 0x74, 0x20, 0x3e, 0x3d, 0x20
        /*0010*/ 	.byte	0x31, 0x00
	.type		$str$23,@object
	.size		$str$23,(__unnamed_1 - $str$23)
$str$23:
        /*0012*/ 	.byte	0x2f, 0x74, 0x6d, 0x70, 0x2f, 0x63, 0x75, 0x74, 0x6c, 0x61, 0x73, 0x73, 0x5f, 0x73, 0x77, 0x65
        /*0022*/ 	.byte	0x65, 0x70, 0x5f, 0x73, 0x72, 0x63, 0x2f, 0x69, 0x6e, 0x63, 0x6c, 0x75, 0x64, 0x65, 0x2f, 0x63
        /*0032*/ 	.byte	0x75, 0x74, 0x6c, 0x61, 0x73, 0x73, 0x2f, 0x67, 0x65, 0x6d, 0x6d, 0x2f, 0x63, 0x6f, 0x6c, 0x6c
        /*0042*/ 	.byte	0x65, 0x63, 0x74, 0x69, 0x76, 0x65, 0x2f, 0x73, 0x6d, 0x39, 0x30, 0x5f, 0x6d, 0x6d, 0x61, 0x5f
        /*0052*/ 	.byte	0x74, 0x6d, 0x61, 0x5f, 0x67, 0x6d, 0x6d, 0x61, 0x5f, 0x73, 0x73, 0x5f, 0x77, 0x61, 0x72, 0x70
        /*0062*/ 	.byte	0x73, 0x70, 0x65, 0x63, 0x69, 0x61, 0x6c, 0x69, 0x7a, 0x65, 0x64, 0x2e, 0x68, 0x70, 0x70, 0x00
	.type		__unnamed_1,@object
	.size		__unnamed_1,(.L_0 - __unnamed_1)
__unnamed_1:
        /*0072*/ 	.byte	0x76, 0x6f, 0x69, 0x64, 0x20, 0x63, 0x75, 0x74, 0x6c, 0x61, 0x73, 0x73, 0x3a, 0x3a, 0x67, 0x65
        /* <DEDUP_REMOVED lines=180> */
        /*0bc2*/ 	.byte	0x5d, 0x00
.L_0:


//--------------------- .nv.shared._ZN7cutlass13device_kernelINS_4gemm6kernel13GemmUniversalIN4cute5tupleIJiiiiEEENS1_10collective13CollectiveMmaINS1_34MainloopSm90TmaGmmaWarpSpecializedILi4ENS5_IJNS4_1CILi2EEENSA_ILi1EEESC_EEENS1_32KernelTmaWarpSpecializedPingpongEEENS5_IJNSA_ILi64EEENSA_ILi256EEENSA_ILi32EEEEEENS_6half_tENS5_IJlSC_lEEESK_SL_NS4_8TiledMMAINS4_8MMA_AtomIJNS4_4SM904GMMA26MMA_64x256x16_F32F16F16_SSILNSP_5MajorE0ELSR_0ELNSP_7ScaleInE1ELSS_1EEEEEENS4_6LayoutINS5_IJSC_SC_SC_EEENS5_IJNSA_ILi0EEESX_SX_EEEEENS5_IJNS4_10UnderscoreES10_S10_EEEEENS4_13SM90_TMA_LOADENS4_14ComposedLayoutINS4_7SwizzleILi2ELi4ELi3EEENS4_18smem_ptr_flag_bitsILi16EEENSV_INS5_IJNSA_ILi8EEESI_EEENS5_IJSI_SC_EEEEEEEvNS4_8identityENS4_23SM90_TMA_LOAD_MULTICASTES1D_vS1E_EENS_8epilogue10collective6detail29Sm90TmaWarpSpecializedAdapterINS1I_15DefaultEpilogueISK_SL_SL_NS1H_6thread17LinearCombinationISK_Li1EffLNS1M_9ScaleType4KindE0ELNS_15FloatRoundStyleE2ESK_EENS1_15EpilogueDefaultEEEEEvvEEEEvNT_6ParamsE --------------------------
	.section	.nv.shared._ZN7cutlass13device_kernelINS_4gemm6kernel13GemmUniversalIN4cute5tupleIJiiiiEEENS1_10collective13CollectiveMmaINS1_34MainloopSm90TmaGmmaWarpSpecializedILi4ENS5_IJNS4_1CILi2EEENSA_ILi1EEESC_EEENS1_32KernelTmaWarpSpecializedPingpongEEENS5_IJNSA_ILi64EEENSA_ILi256EEENSA_ILi32EEEEEENS_6half_tENS5_IJlSC_lEEESK_SL_NS4_8TiledMMAINS4_8MMA_AtomIJNS4_4SM904GMMA26MMA_64x256x16_F32F16F16_SSILNSP_5MajorE0ELSR_0ELNSP_7ScaleInE1ELSS_1EEEEEENS4_6LayoutINS5_IJSC_SC_SC_EEENS5_IJNSA_ILi0EEESX_SX_EEEEENS5_IJNS4_10UnderscoreES10_S10_EEEEENS4_13SM90_TMA_LOADENS4_14ComposedLayoutINS4_7SwizzleILi2ELi4ELi3EEENS4_18smem_ptr_flag_bitsILi16EEENSV_INS5_IJNSA_ILi8EEESI_EEENS5_IJSI_SC_EEEEEEEvNS4_8identityENS4_23SM90_TMA_LOAD_MULTICASTES1D_vS1E_EENS_8epilogue10collective6detail29Sm90TmaWarpSpecializedAdapterINS1I_15DefaultEpilogueISK_SL_SL_NS1H_6thread17LinearCombinationISK_Li1EffLNS1M_9ScaleType4KindE0ELNS_15FloatRoundStyleE2ESK_EENS1_15EpilogueDefaultEEEEEvvEEEEvNT_6ParamsE,"aw",@nobits
	.sectionflags	@""
	.align	16
	.zero		1024


//--------------------- .nv.shared.reserved.0     --------------------------
	.section	.nv.shared.reserved.0,"aw",@nobits
	.weak		__nv_reservedSMEM_offset_0_alias
	.size		__nv_reservedSMEM_offset_0_alias, 0, 0
	.other		__nv_reservedSMEM_offset_0_alias,@"STO_CUDA_RESERVED_SHARED STV_DEFAULT"
__nv_reservedSMEM_offset_0_alias:
	.zero		0


//--------------------- .nv.global                --------------------------
	.section	.nv.global,"aw",@nobits
.nv.global:
	.type		_ZN39_INTERNAL_a537e6cf_4_k_cu_941d9dd7_38534cute1_E,@object
	.size		_ZN39_INTERNAL_a537e6cf_4_k_cu_941d9dd7_38534cute1_E,(_ZN39_INTERNAL_a537e6cf_4_k_cu_941d9dd7_38534cuda3std3__45__cpo6cbeginE - _ZN39_INTERNAL_a537e6cf_4_k_cu_941d9dd7_38534cute1_E)
_ZN39_INTERNAL_a537e6cf_4_k_cu_941d9dd7_38534cute1_E:
	.zero		1
	.type		_ZN39_INTERNAL_a537e6cf_4_k_cu_941d9dd7_38534cuda3std3__45__cpo6cbeginE,@object
	.size		_ZN39_INTERNAL_a537e6cf_4_k_cu_941d9dd7_38534cuda3std3__45__cpo6cbeginE,(_ZN39_INTERNAL_a537e6cf_4_k_cu_941d9dd7_38534cuda3std3__48in_placeE - _ZN39_INTERNAL_a537e6cf_4_k_cu_941d9dd7_38534cuda3std3__45__cpo6cbeginE)
_ZN39_INTERNAL_a537e6cf_4_k_cu_941d9dd7_38534cuda3std3__45__cpo6cbeginE:
	.zero		1
	.type		_ZN39_INTERNAL_a537e6cf_4_k_cu_941d9dd7_38534cuda3std3__48in_placeE,@object
	.size		_ZN39_INTERNAL_a537e6cf_4_k_cu_941d9dd7_38534cuda3std3__48in_placeE,(_ZN39_INTERNAL_a537e6cf_4_k_cu_941d9dd7_38534cuda3std6ranges3__45__cpo9iter_moveE - _ZN39_INTERNAL_a537e6cf_4_k_cu_941d9dd7_38534cuda3std3__48in_placeE)
_ZN39_INTERNAL_a537e6cf_4_k_cu_941d9dd7_38534cuda3std3__48in_placeE:
	.zero		1
	.type		_ZN39_INTERNAL_a537e6cf_4_k_cu_941d9dd7_38534cuda3std6ranges3__45__cpo9iter_moveE,@object
	.size		_ZN39_INTERNAL_a537e6cf_4_k_cu_941d9dd7_38534cuda3std6ranges3__45__cpo9iter_moveE,(_ZN39_INTERNAL_a537e6cf_4_k_cu_941d9dd7_38534cuda3std3__45__cpo5beginE - _ZN39_INTERNAL_a537e6cf_4_k_cu_941d9dd7_38534cuda3std6ranges3__45__cpo9iter_moveE)
_ZN39_INTERNAL_a537e6cf_4_k_cu_941d9dd7_38534cuda3std6ranges3__45__cpo9iter_moveE:
	.zero		1
	.type		_ZN39_INTERNAL_a537e6cf_4_k_cu_941d9dd7_38534cuda3std3__45__cpo5beginE,@object
	.size		_ZN39_INTERNAL_a537e6cf_4_k_cu_941d9dd7_38534cuda3std3__45__cpo5beginE,(_ZN39_INTERNAL_a537e6cf_4_k_cu_941d9dd7_38534cuda3std3__441_GLOBAL__N__a537e6cf_4_k_cu_941d9dd7_38536ignoreE - _ZN39_INTERNAL_a537e6cf_4_k_cu_941d9dd7_38534cuda3std3__45__cpo5beginE)
_ZN39_INTERNAL_a537e6cf_4_k_cu_941d9dd7_38534cuda3std3__45__cpo5beginE:
	.zero		1
	.type		_ZN39_INTERNAL_a537e6cf_4_k_cu_941d9dd7_38534cuda3std3__441_GLOBAL__N__a537e6cf_4_k_cu_941d9dd7_38536ignoreE,@object
	.size		_ZN39_INTERNAL_a537e6cf_4_k_cu_941d9dd7_38534cuda3std3__441_GLOBAL__N__a537e6cf_4_k_cu_941d9dd7_38536ignoreE,(_ZN39_INTERNAL_a537e6cf_4_k_cu_941d9dd7_38534cute7productE - _ZN39_INTERNAL_a537e6cf_4_k_cu_941d9dd7_38534cuda3std3__441_GLOBAL__N__a537e6cf_4_k_cu_941d9dd7_38536ignoreE)
_ZN39_INTERNAL_a537e6cf_4_k_cu_941d9dd7_38534cuda3std3__441_GLOBAL__N__a537e6cf_4_k_cu_941d9dd7_38536ignoreE:
	.zero		1
	.type		_ZN39_INTERNAL_a537e6cf_4_k_cu_941d9dd7_38534cute7productE,@object
	.size		_ZN39_INTERNAL_a537e6cf_4_k_cu_941d9dd7_38534cute7productE,(_ZN39_INTERNAL_a537e6cf_4_k_cu_941d9dd7_38534cuda3std3__45__cpo3endE - _ZN39_INTERNAL_a537e6cf_4_k_cu_941d9dd7_38534cute7productE)
_ZN39_INTERNAL_a537e6cf_4_k_cu_941d9dd7_38534cute7productE:
	.zero		1
	.type		_ZN39_INTERNAL_a537e6cf_4_k_cu_941d9dd7_38534cuda3std3__45__cpo3endE,@object
	.size		_ZN39_INTERNAL_a537e6cf_4_k_cu_941d9dd7_38534cuda3std3__45__cpo3endE,(_ZN39_INTERNAL_a537e6cf_4_k_cu_941d9dd7_38534cuda3std3__419piecewise_constructE - _ZN39_INTERNAL_a537e6cf_4_k_cu_941d9dd7_38534cuda3std3__45__cpo3endE)
_ZN39_INTERNAL_a537e6cf_4_k_cu_941d9dd7_38534cuda3std3__45__cpo3endE:
	.zero		1
	.type		_ZN39_INTERNAL_a537e6cf_4_k_cu_941d9dd7_38534cuda3std3__419piecewise_constructE,@object
	.size		_ZN39_INTERNAL_a537e6cf_4_k_cu_941d9dd7_38534cuda3std3__419piecewise_constructE,(_ZN39_INTERNAL_a537e6cf_4_k_cu_941d9dd7_38534cuda3std3__45__cpo4cendE - _ZN39_INTERNAL_a537e6cf_4_k_cu_941d9dd7_38534cuda3std3__419piecewise_constructE)
_ZN39_INTERNAL_a537e6cf_4_k_cu_941d9dd7_38534cuda3std3__419piecewise_constructE:
	.zero		1
	.type		_ZN39_INTERNAL_a537e6cf_4_k_cu_941d9dd7_38534cuda3std3__45__cpo4cendE,@object
	.size		_ZN39_INTERNAL_a537e6cf_4_k_cu_941d9dd7_38534cuda3std3__45__cpo4cendE,(_ZN39_INTERNAL_a537e6cf_4_k_cu_941d9dd7_38534cuda3std6ranges3__45__cpo4swapE - _ZN39_INTERNAL_a537e6cf_4_k_cu_941d9dd7_38534cuda3std3__45__cpo4cendE)
_ZN39_INTERNAL_a537e6cf_4_k_cu_941d9dd7_38534cuda3std3__45__cpo4cendE:
	.zero		1
	.type		_ZN39_INTERNAL_a537e6cf_4_k_cu_941d9dd7_38534cuda3std6ranges3__45__cpo4swapE,@object
	.size		_ZN39_INTERNAL_a537e6cf_4_k_cu_941d9dd7_38534cuda3std6ranges3__45__cpo4swapE,(.L_8 - _ZN39_INTERNAL_a537e6cf_4_k_cu_941d9dd7_38534cuda3std6ranges3__45__cpo4swapE)
_ZN39_INTERNAL_a537e6cf_4_k_cu_941d9dd7_38534cuda3std6ranges3__45__cpo4swapE:
	.zero		1
.L_8:


//--------------------- .nv.constant0._ZN7cutlass13device_kernelINS_4gemm6kernel13GemmUniversalIN4cute5tupleIJiiiiEEENS1_10collective13CollectiveMmaINS1_34MainloopSm90TmaGmmaWarpSpecializedILi4ENS5_IJNS4_1CILi2EEENSA_ILi1EEESC_EEENS1_32KernelTmaWarpSpecializedPingpongEEENS5_IJNSA_ILi64EEENSA_ILi256EEENSA_ILi32EEEEEENS_6half_tENS5_IJlSC_lEEESK_SL_NS4_8TiledMMAINS4_8MMA_AtomIJNS4_4SM904GMMA26MMA_64x256x16_F32F16F16_SSILNSP_5MajorE0ELSR_0ELNSP_7ScaleInE1ELSS_1EEEEEENS4_6LayoutINS5_IJSC_SC_SC_EEENS5_IJNSA_ILi0EEESX_SX_EEEEENS5_IJNS4_10UnderscoreES10_S10_EEEEENS4_13SM90_TMA_LOADENS4_14ComposedLayoutINS4_7SwizzleILi2ELi4ELi3EEENS4_18smem_ptr_flag_bitsILi16EEENSV_INS5_IJNSA_ILi8EEESI_EEENS5_IJSI_SC_EEEEEEEvNS4_8identityENS4_23SM90_TMA_LOAD_MULTICASTES1D_vS1E_EENS_8epilogue10collective6detail29Sm90TmaWarpSpecializedAdapterINS1I_15DefaultEpilogueISK_SL_SL_NS1H_6thread17LinearCombinationISK_Li1EffLNS1M_9ScaleType4KindE0ELNS_15FloatRoundStyleE2ESK_EENS1_15EpilogueDefaultEEEEEvvEEEEvNT_6ParamsE --------------------------
	.section	.nv.constant0._ZN7cutlass13device_kernelINS_4gemm6kernel13GemmUniversalIN4cute5tupleIJiiiiEEENS1_10collective13CollectiveMmaINS1_34MainloopSm90TmaGmmaWarpSpecializedILi4ENS5_IJNS4_1CILi2EEENSA_ILi1EEESC_EEENS1_32KernelTmaWarpSpecializedPingpongEEENS5_IJNSA_ILi64EEENSA_ILi256EEENSA_ILi32EEEEEENS_6half_tENS5_IJlSC_lEEESK_SL_NS4_8TiledMMAINS4_8MMA_AtomIJNS4_4SM904GMMA26MMA_64x256x16_F32F16F16_SSILNSP_5MajorE0ELSR_0ELNSP_7ScaleInE1ELSS_1EEEEEENS4_6LayoutINS5_IJSC_SC_SC_EEENS5_IJNSA_ILi0EEESX_SX_EEEEENS5_IJNS4_10UnderscoreES10_S10_EEEEENS4_13SM90_TMA_LOADENS4_14ComposedLayoutINS4_7SwizzleILi2ELi4ELi3EEENS4_18smem_ptr_flag_bitsILi16EEENSV_INS5_IJNSA_ILi8EEESI_EEENS5_IJSI_SC_EEEEEEEvNS4_8identityENS4_23SM90_TMA_LOAD_MULTICASTES1D_vS1E_EENS_8epilogue10collective6detail29Sm90TmaWarpSpecializedAdapterINS1I_15DefaultEpilogueISK_SL_SL_NS1H_6thread17LinearCombinationISK_Li1EffLNS1M_9ScaleType4KindE0ELNS_15FloatRoundStyleE2ESK_EENS1_15EpilogueDefaultEEEEEvvEEEEvNT_6ParamsE,"a",@progbits
	.sectionflags	@""
	.align	4
.nv.constant0._ZN7cutlass13device_kernelINS_4gemm6kernel13GemmUniversalIN4cute5tupleIJiiiiEEENS1_10collective13CollectiveMmaINS1_34MainloopSm90TmaGmmaWarpSpecializedILi4ENS5_IJNS4_1CILi2EEENSA_ILi1EEESC_EEENS1_32KernelTmaWarpSpecializedPingpongEEENS5_IJNSA_ILi64EEENSA_ILi256EEENSA_ILi32EEEEEENS_6half_tENS5_IJlSC_lEEESK_SL_NS4_8TiledMMAINS4_8MMA_AtomIJNS4_4SM904GMMA26MMA_64x256x16_F32F16F16_SSILNSP_5MajorE0ELSR_0ELNSP_7ScaleInE1ELSS_1EEEEEENS4_6LayoutINS5_IJSC_SC_SC_EEENS5_IJNSA_ILi0EEESX_SX_EEEEENS5_IJNS4_10UnderscoreES10_S10_EEEEENS4_13SM90_TMA_LOADENS4_14ComposedLayoutINS4_7SwizzleILi2ELi4ELi3EEENS4_18smem_ptr_flag_bitsILi16EEENSV_INS5_IJNSA_ILi8EEESI_EEENS5_IJSI_SC_EEEEEEEvNS4_8identityENS4_23SM90_TMA_LOAD_MULTICASTES1D_vS1E_EENS_8epilogue10collective6detail29Sm90TmaWarpSpecializedAdapterINS1I_15DefaultEpilogueISK_SL_SL_NS1H_6thread17LinearCombinationISK_Li1EffLNS1M_9ScaleType4KindE0ELNS_15FloatRoundStyleE2ESK_EENS1_15EpilogueDefaultEEEEEvvEEEEvNT_6ParamsE:
	.zero		1664


//--------------------- SYMBOLS --------------------------

	.type		.nv.reservedSmem.offset0,@object
	.size		.nv.reservedSmem.offset0,0x4
	.type		__assertfail,@function
